	.target	sm_90a

	.elftype	@"ET_EXEC"


//--------------------- .note.nv.tkinfo           --------------------------
	.section	.note.nv.tkinfo,"",@"SHT_NOTE"
	.sectionflags	@"SHF_NOTE_NV_TKINFO"
	.tkinfo
        /*0018*/ 	.word	0x00000002
        /*0030*/ 	.string	""
        /*0030*/ 	.string	"ptxas"
        /*0030*/ 	.string	"Cuda compilation tools, release 13.0, V13.0.88"
        /*0030*/ 	.string	"Build cuda_13.0.r13.0/compiler.36424714_0"
        /*0030*/ 	.string	"-arch sm_90a -m 64 "



//--------------------- .note.nv.cuinfo           --------------------------
	.section	.note.nv.cuinfo,"",@"SHT_NOTE"
	.sectionflags	@"SHF_NOTE_NV_CUINFO"
        /*0018*/ 	.short	0x0002
        /*001a*/ 	.short	0x005a
        /*001c*/ 	.short	0x0082
	.zero		2


//--------------------- .nv.info                  --------------------------
	.section	.nv.info,"",@"SHT_CUDA_INFO"
	.align	4


	//----- nvinfo : EIATTR_REGCOUNT
	.align		4
        /*0000*/ 	.byte	0x04, 0x2f
        /*0002*/ 	.short	(.L_12 - .L_11)
	.align		4
.L_11:
        /*0004*/ 	.word	index@(_ZN7cutlass13device_kernelINS_4conv6kernel13ConvUniversalINS1_16ConvProblemShapeILNS1_8OperatorE0ELi3EEENS1_10collective14CollectiveConvINS1_46MainloopSm90TmaGmmaWarpSpecializedImplicitGemmILS5_0ELi4ELi3EN4cute5tupleIJNSA_1CILi1EEESD_SD_EEENS1_36KernelImplicitTmaWarpSpecializedSm90ELi1EEENSB_IJNSC_ILi64EEENSC_ILi128EEENSB_IJSH_EEEEEENS_10tfloat32_tESL_NSA_8TiledMMAINSA_8MMA_AtomIJNSA_4SM904GMMA30MMA_64x128x8_F32TF32TF32_SS_TNILNSP_7ScaleInE1ELSR_1EEEEEENSA_6LayoutISE_NSB_IJNSC_ILi0EEESV_SV_EEEEENSB_IJNSA_10UnderscoreESY_SY_EEEEENS7_6detail26Sm90ImplicitGemmTileTraitsINSA_20SM90_TMA_LOAD_IM2COLENSA_14ComposedLayoutINSA_7SwizzleILi3ELi4ELi3EEENSA_18smem_ptr_flag_bitsILi32EEENSU_INSB_IJNSB_IJNSC_ILi8EEES19_EEENSB_IJNSC_ILi32EEENSC_ILi2EEEEEENSB_IJSD_NSC_ILi4EEEEEEEEENSB_IJNSB_IJS1B_NSC_ILi512EEEEEENSB_IJSD_NSC_ILi256EEEEEENSB_IJSV_NSC_ILi4096EEEEEEEEEEEEEvEENS12_INSA_13SM90_TMA_LOADENS14_IS16_S18_NSU_INSB_IJNSB_IJS19_NSC_ILi16EEEEEES1D_S1F_EEENSB_IJS1I_S1K_NSB_IJSV_NSC_ILi8192EEEEEEEEEEEEEvEEEENS_8epilogue10collective6detail29Sm90TmaWarpSpecializedAdapterINS23_15DefaultEpilogueISL_NSB_IJNSB_IJllllEEESD_SV_EEES28_NS22_6thread17LinearCombinationISL_Li1EffLNS29_9ScaleType4KindE0ELNS_15FloatRoundStyleE2ESL_EENS_4gemm15EpilogueDefaultEEEEEvvEEEEvNT_6ParamsE)
        /*0008*/ 	.word	0x0000005a


	//----- nvinfo : EIATTR_FRAME_SIZE
	.align		4
.L_12:
        /*000c*/ 	.byte	0x04, 0x11
        /*000e*/ 	.short	(.L_14 - .L_13)
	.align		4
.L_13:
        /*0010*/ 	.word	index@(_ZN7cutlass13device_kernelINS_4conv6kernel13ConvUniversalINS1_16ConvProblemShapeILNS1_8OperatorE0ELi3EEENS1_10collective14CollectiveConvINS1_46MainloopSm90TmaGmmaWarpSpecializedImplicitGemmILS5_0ELi4ELi3EN4cute5tupleIJNSA_1CILi1EEESD_SD_EEENS1_36KernelImplicitTmaWarpSpecializedSm90ELi1EEENSB_IJNSC_ILi64EEENSC_ILi128EEENSB_IJSH_EEEEEENS_10tfloat32_tESL_NSA_8TiledMMAINSA_8MMA_AtomIJNSA_4SM904GMMA30MMA_64x128x8_F32TF32TF32_SS_TNILNSP_7ScaleInE1ELSR_1EEEEEENSA_6LayoutISE_NSB_IJNSC_ILi0EEESV_SV_EEEEENSB_IJNSA_10UnderscoreESY_SY_EEEEENS7_6detail26Sm90ImplicitGemmTileTraitsINSA_20SM90_TMA_LOAD_IM2COLENSA_14ComposedLayoutINSA_7SwizzleILi3ELi4ELi3EEENSA_18smem_ptr_flag_bitsILi32EEENSU_INSB_IJNSB_IJNSC_ILi8EEES19_EEENSB_IJNSC_ILi32EEENSC_ILi2EEEEEENSB_IJSD_NSC_ILi4EEEEEEEEENSB_IJNSB_IJS1B_NSC_ILi512EEEEEENSB_IJSD_NSC_ILi256EEEEEENSB_IJSV_NSC_ILi4096EEEEEEEEEEEEEvEENS12_INSA_13SM90_TMA_LOADENS14_IS16_S18_NSU_INSB_IJNSB_IJS19_NSC_ILi16EEEEEES1D_S1F_EEENSB_IJS1I_S1K_NSB_IJSV_NSC_ILi8192EEEEEEEEEEEEEvEEEENS_8epilogue10collective6detail29Sm90TmaWarpSpecializedAdapterINS23_15DefaultEpilogueISL_NSB_IJNSB_IJllllEEESD_SV_EEES28_NS22_6thread17LinearCombinationISL_Li1EffLNS29_9ScaleType4KindE0ELNS_15FloatRoundStyleE2ESL_EENS_4gemm15EpilogueDefaultEEEEEvvEEEEvNT_6ParamsE)
        /*0014*/ 	.word	0x00000000


	//----- nvinfo : EIATTR_MIN_STACK_SIZE
	.align		4
.L_14:
        /*0018*/ 	.byte	0x04, 0x12
        /*001a*/ 	.short	(.L_16 - .L_15)
	.align		4
.L_15:
        /*001c*/ 	.word	index@(_ZN7cutlass13device_kernelINS_4conv6kernel13ConvUniversalINS1_16ConvProblemShapeILNS1_8OperatorE0ELi3EEENS1_10collective14CollectiveConvINS1_46MainloopSm90TmaGmmaWarpSpecializedImplicitGemmILS5_0ELi4ELi3EN4cute5tupleIJNSA_1CILi1EEESD_SD_EEENS1_36KernelImplicitTmaWarpSpecializedSm90ELi1EEENSB_IJNSC_ILi64EEENSC_ILi128EEENSB_IJSH_EEEEEENS_10tfloat32_tESL_NSA_8TiledMMAINSA_8MMA_AtomIJNSA_4SM904GMMA30MMA_64x128x8_F32TF32TF32_SS_TNILNSP_7ScaleInE1ELSR_1EEEEEENSA_6LayoutISE_NSB_IJNSC_ILi0EEESV_SV_EEEEENSB_IJNSA_10UnderscoreESY_SY_EEEEENS7_6detail26Sm90ImplicitGemmTileTraitsINSA_20SM90_TMA_LOAD_IM2COLENSA_14ComposedLayoutINSA_7SwizzleILi3ELi4ELi3EEENSA_18smem_ptr_flag_bitsILi32EEENSU_INSB_IJNSB_IJNSC_ILi8EEES19_EEENSB_IJNSC_ILi32EEENSC_ILi2EEEEEENSB_IJSD_NSC_ILi4EEEEEEEEENSB_IJNSB_IJS1B_NSC_ILi512EEEEEENSB_IJSD_NSC_ILi256EEEEEENSB_IJSV_NSC_ILi4096EEEEEEEEEEEEEvEENS12_INSA_13SM90_TMA_LOADENS14_IS16_S18_NSU_INSB_IJNSB_IJS19_NSC_ILi16EEEEEES1D_S1F_EEENSB_IJS1I_S1K_NSB_IJSV_NSC_ILi8192EEEEEEEEEEEEEvEEEENS_8epilogue10collective6detail29Sm90TmaWarpSpecializedAdapterINS23_15DefaultEpilogueISL_NSB_IJNSB_IJllllEEESD_SV_EEES28_NS22_6thread17LinearCombinationISL_Li1EffLNS29_9ScaleType4KindE0ELNS_15FloatRoundStyleE2ESL_EENS_4gemm15EpilogueDefaultEEEEEvvEEEEvNT_6ParamsE)
        /*0020*/ 	.word	0x00000000
.L_16:


//--------------------- .nv.compat                --------------------------
	.section	.nv.compat,"",@"SHT_CUDA_COMPAT_INFO"
	.align	4
        /*0000*/ 	.byte	0x02, 0x09, 0x01, 0x00, 0x02, 0x02, 0x04, 0x00, 0x02, 0x05, 0x05, 0x00, 0x03, 0x07, 0x01, 0x01
        /*0010*/ 	.byte	0x02, 0x03, 0x01, 0x00, 0x02, 0x06, 0x01, 0x00, 0x04, 0x0b, 0x08, 0x00, 0x00, 0x00, 0x00, 0x00
        /*0020*/ 	.byte	0x00, 0x00, 0x00, 0x00


//--------------------- .nv.info._ZN7cutlass13device_kernelINS_4conv6kernel13ConvUniversalINS1_16ConvProblemShapeILNS1_8OperatorE0ELi3EEENS1_10collective14CollectiveConvINS1_46MainloopSm90TmaGmmaWarpSpecializedImplicitGemmILS5_0ELi4ELi3EN4cute5tupleIJNSA_1CILi1EEESD_SD_EEENS1_36KernelImplicitTmaWarpSpecializedSm90ELi1EEENSB_IJNSC_ILi64EEENSC_ILi128EEENSB_IJSH_EEEEEENS_10tfloat32_tESL_NSA_8TiledMMAINSA_8MMA_AtomIJNSA_4SM904GMMA30MMA_64x128x8_F32TF32TF32_SS_TNILNSP_7ScaleInE1ELSR_1EEEEEENSA_6LayoutISE_NSB_IJNSC_ILi0EEESV_SV_EEEEENSB_IJNSA_10UnderscoreESY_SY_EEEEENS7_6detail26Sm90ImplicitGemmTileTraitsINSA_20SM90_TMA_LOAD_IM2COLENSA_14ComposedLayoutINSA_7SwizzleILi3ELi4ELi3EEENSA_18smem_ptr_flag_bitsILi32EEENSU_INSB_IJNSB_IJNSC_ILi8EEES19_EEENSB_IJNSC_ILi32EEENSC_ILi2EEEEEENSB_IJSD_NSC_ILi4EEEEEEEEENSB_IJNSB_IJS1B_NSC_ILi512EEEEEENSB_IJSD_NSC_ILi256EEEEEENSB_IJSV_NSC_ILi4096EEEEEEEEEEEEEvEENS12_INSA_13SM90_TMA_LOADENS14_IS16_S18_NSU_INSB_IJNSB_IJS19_NSC_ILi16EEEEEES1D_S1F_EEENSB_IJS1I_S1K_NSB_IJSV_NSC_ILi8192EEEEEEEEEEEEEvEEEENS_8epilogue10collective6detail29Sm90TmaWarpSpecializedAdapterINS23_15DefaultEpilogueISL_NSB_IJNSB_IJllllEEESD_SV_EEES28_NS22_6thread17LinearCombinationISL_Li1EffLNS29_9ScaleType4KindE0ELNS_15FloatRoundStyleE2ESL_EENS_4gemm15EpilogueDefaultEEEEEvvEEEEvNT_6ParamsE --------------------------
	.section	.nv.info._ZN7cutlass13device_kernelINS_4conv6kernel13ConvUniversalINS1_16ConvProblemShapeILNS1_8OperatorE0ELi3EEENS1_10collective14CollectiveConvINS1_46MainloopSm90TmaGmmaWarpSpecializedImplicitGemmILS5_0ELi4ELi3EN4cute5tupleIJNSA_1CILi1EEESD_SD_EEENS1_36KernelImplicitTmaWarpSpecializedSm90ELi1EEENSB_IJNSC_ILi64EEENSC_ILi128EEENSB_IJSH_EEEEEENS_10tfloat32_tESL_NSA_8TiledMMAINSA_8MMA_AtomIJNSA_4SM904GMMA30MMA_64x128x8_F32TF32TF32_SS_TNILNSP_7ScaleInE1ELSR_1EEEEEENSA_6LayoutISE_NSB_IJNSC_ILi0EEESV_SV_EEEEENSB_IJNSA_10UnderscoreESY_SY_EEEEENS7_6detail26Sm90ImplicitGemmTileTraitsINSA_20SM90_TMA_LOAD_IM2COLENSA_14ComposedLayoutINSA_7SwizzleILi3ELi4ELi3EEENSA_18smem_ptr_flag_bitsILi32EEENSU_INSB_IJNSB_IJNSC_ILi8EEES19_EEENSB_IJNSC_ILi32EEENSC_ILi2EEEEEENSB_IJSD_NSC_ILi4EEEEEEEEENSB_IJNSB_IJS1B_NSC_ILi512EEEEEENSB_IJSD_NSC_ILi256EEEEEENSB_IJSV_NSC_ILi4096EEEEEEEEEEEEEvEENS12_INSA_13SM90_TMA_LOADENS14_IS16_S18_NSU_INSB_IJNSB_IJS19_NSC_ILi16EEEEEES1D_S1F_EEENSB_IJS1I_S1K_NSB_IJSV_NSC_ILi8192EEEEEEEEEEEEEvEEEENS_8epilogue10collective6detail29Sm90TmaWarpSpecializedAdapterINS23_15DefaultEpilogueISL_NSB_IJNSB_IJllllEEESD_SV_EEES28_NS22_6thread17LinearCombinationISL_Li1EffLNS29_9ScaleType4KindE0ELNS_15FloatRoundStyleE2ESL_EENS_4gemm15EpilogueDefaultEEEEEvvEEEEvNT_6ParamsE,"",@"SHT_CUDA_INFO"
	.sectionflags	@""
	.align	4


	//----- nvinfo : EIATTR_CUDA_API_VERSION
	.align		4
        /*0000*/ 	.byte	0x04, 0x37
        /*0002*/ 	.short	(.L_18 - .L_17)
.L_17:
        /*0004*/ 	.word	0x00000082


	//----- nvinfo : EIATTR_KPARAM_INFO
	.align		4
.L_18:
        /*0008*/ 	.byte	0x04, 0x17
        /*000a*/ 	.short	(.L_20 - .L_19)
.L_19:
        /*000c*/ 	.word	0x00000000
        /*0010*/ 	.short	0x0000
        /*0012*/ 	.short	0x0070
        /*0014*/ 	.byte	0x00, 0xf0, 0x01, 0x10


	//----- nvinfo : EIATTR_SPARSE_MMA_MASK
	.align		4
.L_20:
        /*0018*/ 	.byte	0x03, 0x50
        /*001a*/ 	.short	0x0000


	//----- nvinfo : EIATTR_MAXREG_COUNT
	.align		4
        /*001c*/ 	.byte	0x03, 0x1b
        /*001e*/ 	.short	0x00ff


	//----- nvinfo : EIATTR_NUM_BARRIERS
	.align		4
        /*0020*/ 	.byte	0x02, 0x4c
        /*0022*/ 	.byte	0x01
	.zero		1


	//----- nvinfo : EIATTR_MERCURY_ISA_VERSION
	.align		4
        /*0024*/ 	.byte	0x03, 0x5f
        /*0026*/ 	.short	0x0101


	//----- nvinfo : EIATTR_COOP_GROUP_MASK_REGIDS
	.align		4
        /*0028*/ 	.byte	0x04, 0x29
        /*002a*/ 	.short	(.L_22 - .L_21)


	//   ....[0]....
.L_21:
        /*002c*/ 	.word	0xffffffff


	//   ....[1]....
        /*0030*/ 	.word	0xffffffff


	//   ....[2]....
        /*0034*/ 	.word	0xffffffff


	//----- nvinfo : EIATTR_COOP_GROUP_INSTR_OFFSETS
	.align		4
.L_22:
        /*0038*/ 	.byte	0x04, 0x28
        /*003a*/ 	.short	(.L_24 - .L_23)


	//   ....[0]....
.L_23:
        /*003c*/ 	.word	0x00000060


	//   ....[1]....
        /*0040*/ 	.word	0x00000070


	//   ....[2]....
        /*0044*/ 	.word	0x00000130


	//----- nvinfo : EIATTR_MBARRIER_INSTR_OFFSETS
	.align		4
.L_24:
        /*0048*/ 	.byte	0x04, 0x39
        /*004a*/ 	.short	(.L_26 - .L_25)


	//   ....[0]....
.L_25:
        /*004c*/ 	.word	0x00000250
        /*0050*/ 	.word	0x000000ff
        /*0054*/ 	.word	0x00030000
        /*0058*/ 	.short	0x0100
        /*005a*/ 	.byte	0x08
	.zero		1


	//   ....[1]....
        /*005c*/ 	.word	0x00000260
        /*0060*/ 	.word	0x000000ff
        /*0064*/ 	.word	0x00030020
        /*0068*/ 	.short	0x0100
        /*006a*/ 	.byte	0x08
	.zero		1


	//   ....[2]....
        /*006c*/ 	.word	0x00000270
        /*0070*/ 	.word	0x000000ff
        /*0074*/ 	.word	0x00030008
        /*0078*/ 	.short	0x0100
        /*007a*/ 	.byte	0x08
	.zero		1


	//   ....[3]....
        /*007c*/ 	.word	0x00000280
        /*0080*/ 	.word	0x000000ff
        /*0084*/ 	.word	0x00030028
        /*0088*/ 	.short	0x0100
        /*008a*/ 	.byte	0x08
	.zero		1


	//   ....[4]....
        /*008c*/ 	.word	0x00000290
        /*0090*/ 	.word	0x000000ff
        /*0094*/ 	.word	0x00030010
        /*0098*/ 	.short	0x0100
        /*009a*/ 	.byte	0x08
	.zero		1


	//   ....[5]....
        /*009c*/ 	.word	0x000002a0
        /*00a0*/ 	.word	0x000000ff
        /*00a4*/ 	.word	0x00030030
        /*00a8*/ 	.short	0x0100
        /*00aa*/ 	.byte	0x08
	.zero		1


	//   ....[6]....
        /*00ac*/ 	.word	0x000002b0
        /*00b0*/ 	.word	0x000000ff
        /*00b4*/ 	.word	0x00030018
        /*00b8*/ 	.short	0x0100
        /*00ba*/ 	.byte	0x08
	.zero		1


	//   ....[7]....
        /*00bc*/ 	.word	0x000002c0
        /*00c0*/ 	.word	0x000000ff
        /*00c4*/ 	.word	0x00030038
        /*00c8*/ 	.short	0x0100
        /*00ca*/ 	.byte	0x08
	.zero		1


	//   ....[8]....
        /*00cc*/ 	.word	0x000009b0
        /*00d0*/ 	.word	0x00000006
        /*00d4*/ 	.word	0x00030000
        /*00d8*/ 	.short	0x010a
        /*00da*/ 	.byte	0x3f
	.zero		1


	//   ....[9]....
        /*00dc*/ 	.word	0x00000e90
        /*00e0*/ 	.word	0x00000007
        /*00e4*/ 	.word	0x00030000
        /*00e8*/ 	.short	0x010a
        /*00ea*/ 	.byte	0x3f
	.zero		1


	//   ....[10]....
        /*00ec*/ 	.word	0x000011f0
        /*00f0*/ 	.word	0x000000ff
        /*00f4*/ 	.word	0x00000000
        /*00f8*/ 	.short	0x0101
        /*00fa*/ 	.byte	0x09
	.zero		1


	//   ....[11]....
        /*00fc*/ 	.word	0x000013c0
        /*0100*/ 	.word	0x00000005
        /*0104*/ 	.word	0x00000000
        /*0108*/ 	.short	0x0101
        /*010a*/ 	.byte	0x3f
	.zero		1


	//   ....[12]....
        /*010c*/ 	.word	0x00005870
        /*0110*/ 	.word	0x00000007
        /*0114*/ 	.word	0x00030020
        /*0118*/ 	.short	0x010a
        /*011a*/ 	.byte	0x3f
	.zero		1


	//   ....[13]....
        /*011c*/ 	.word	0x00008a00
        /*0120*/ 	.word	0x00000003
        /*0124*/ 	.word	0x00000000
        /*0128*/ 	.short	0x010a
        /*012a*/ 	.byte	0x3f
	.zero		1


	//   ....[14]....
        /*012c*/ 	.word	0x00008ab0
        /*0130*/ 	.word	0x00000002
        /*0134*/ 	.word	0x00000000
        /*0138*/ 	.short	0x010a
        /*013a*/ 	.byte	0x3f
	.zero		1


	//   ....[15]....
        /*013c*/ 	.word	0x00008b60
        /*0140*/ 	.word	0x00000002
        /*0144*/ 	.word	0x00000000
        /*0148*/ 	.short	0x010a
        /*014a*/ 	.byte	0x3f
	.zero		1


	//   ....[16]....
        /*014c*/ 	.word	0x00008c10
        /*0150*/ 	.word	0x00000003
        /*0154*/ 	.word	0x00000000
        /*0158*/ 	.short	0x010a
        /*015a*/ 	.byte	0x3f
	.zero		1


	//----- nvinfo : EIATTR_NUM_MBARRIERS
	.align		4
.L_26:
        /*015c*/ 	.byte	0x03, 0x38
        /*015e*/ 	.short	0x0008


	//----- nvinfo : EIATTR_EXIT_INSTR_OFFSETS
	.align		4
        /*0160*/ 	.byte	0x04, 0x1c
        /*0162*/ 	.short	(.L_28 - .L_27)


	//   ....[0]....
.L_27:
        /*0164*/ 	.word	0x000006e0


	//   ....[1]....
        /*0168*/ 	.word	0x00001510


	//   ....[2]....
        /*016c*/ 	.word	0x000041b0


	//   ....[3]....
        /*0170*/ 	.word	0x000041e0


	//   ....[4]....
        /*0174*/ 	.word	0x00005530


	//   ....[5]....
        /*0178*/ 	.word	0x00005560


	//   ....[6]....
        /*017c*/ 	.word	0x00005580


	//   ....[7]....
        /*0180*/ 	.word	0x00008900


	//   ....[8]....
        /*0184*/ 	.word	0x00008c40


	//----- nvinfo : EIATTR_MAX_THREADS
	.align		4
.L_28:
        /*0188*/ 	.byte	0x04, 0x05
        /*018a*/ 	.short	(.L_30 - .L_29)
.L_29:
        /*018c*/ 	.word	0x00000100
        /*0190*/ 	.word	0x00000001
        /*0194*/ 	.word	0x00000001


	//----- nvinfo : EIATTR_CRS_STACK_SIZE
	.align		4
.L_30:
        /*0198*/ 	.byte	0x04, 0x1e
        /*019a*/ 	.short	(.L_32 - .L_31)
.L_31:
        /*019c*/ 	.word	0x00000000


	//----- nvinfo : EIATTR_CBANK_PARAM_SIZE
	.align		4
.L_32:
        /*01a0*/ 	.byte	0x03, 0x19
        /*01a2*/ 	.short	0x0470


	//----- nvinfo : EIATTR_PARAM_CBANK
	.align		4
        /*01a4*/ 	.byte	0x04, 0x0a
        /*01a6*/ 	.short	(.L_34 - .L_33)
	.align		4
.L_33:
        /*01a8*/ 	.word	index@(.nv.constant0._ZN7cutlass13device_kernelINS_4conv6kernel13ConvUniversalINS1_16ConvProblemShapeILNS1_8OperatorE0ELi3EEENS1_10collective14CollectiveConvINS1_46MainloopSm90TmaGmmaWarpSpecializedImplicitGemmILS5_0ELi4ELi3EN4cute5tupleIJNSA_1CILi1EEESD_SD_EEENS1_36KernelImplicitTmaWarpSpecializedSm90ELi1EEENSB_IJNSC_ILi64EEENSC_ILi128EEENSB_IJSH_EEEEEENS_10tfloat32_tESL_NSA_8TiledMMAINSA_8MMA_AtomIJNSA_4SM904GMMA30MMA_64x128x8_F32TF32TF32_SS_TNILNSP_7ScaleInE1ELSR_1EEEEEENSA_6LayoutISE_NSB_IJNSC_ILi0EEESV_SV_EEEEENSB_IJNSA_10UnderscoreESY_SY_EEEEENS7_6detail26Sm90ImplicitGemmTileTraitsINSA_20SM90_TMA_LOAD_IM2COLENSA_14ComposedLayoutINSA_7SwizzleILi3ELi4ELi3EEENSA_18smem_ptr_flag_bitsILi32EEENSU_INSB_IJNSB_IJNSC_ILi8EEES19_EEENSB_IJNSC_ILi32EEENSC_ILi2EEEEEENSB_IJSD_NSC_ILi4EEEEEEEEENSB_IJNSB_IJS1B_NSC_ILi512EEEEEENSB_IJSD_NSC_ILi256EEEEEENSB_IJSV_NSC_ILi4096EEEEEEEEEEEEEvEENS12_INSA_13SM90_TMA_LOADENS14_IS16_S18_NSU_INSB_IJNSB_IJS19_NSC_ILi16EEEEEES1D_S1F_EEENSB_IJS1I_S1K_NSB_IJSV_NSC_ILi8192EEEEEEEEEEEEEvEEEENS_8epilogue10collective6detail29Sm90TmaWarpSpecializedAdapterINS23_15DefaultEpilogueISL_NSB_IJNSB_IJllllEEESD_SV_EEES28_NS22_6thread17LinearCombinationISL_Li1EffLNS29_9ScaleType4KindE0ELNS_15FloatRoundStyleE2ESL_EENS_4gemm15EpilogueDefaultEEEEEvvEEEEvNT_6ParamsE)
        /*01ac*/ 	.short	0x0210
        /*01ae*/ 	.short	0x0470


	//----- nvinfo : EIATTR_SW_WAR
	.align		4
.L_34:
        /*01b0*/ 	.byte	0x04, 0x36
        /*01b2*/ 	.short	(.L_36 - .L_35)
.L_35:
        /*01b4*/ 	.word	0x00000008
.L_36:


//--------------------- .nv.callgraph             --------------------------
	.section	.nv.callgraph,"",@"SHT_CUDA_CALLGRAPH"
	.align	4
	.sectionentsize	8
	.align		4
        /*0000*/ 	.word	0x00000000
	.align		4
        /*0004*/ 	.word	0xffffffff
	.align		4
        /*0008*/ 	.word	0x00000000
	.align		4
        /*000c*/ 	.word	0xfffffffe
	.align		4
        /*0010*/ 	.word	0x00000000
	.align		4
        /*0014*/ 	.word	0xfffffffd
	.align		4
        /*0018*/ 	.word	0x00000000
	.align		4
        /*001c*/ 	.word	0xfffffffc


//--------------------- .nv.constant4             --------------------------
	.section	.nv.constant4,"a",@progbits
	.align	8
	.align		8
.nv.constant4:
        /*0000*/ 	.dword	_ZN39_INTERNAL_6b7722f1_4_k_cu_a4a4537e_27974cuda3std3__45__cpo5beginE
	.align		8
        /*0008*/ 	.dword	_ZN39_INTERNAL_6b7722f1_4_k_cu_a4a4537e_27974cuda3std3__45__cpo3endE
	.align		8
        /*0010*/ 	.dword	_ZN39_INTERNAL_6b7722f1_4_k_cu_a4a4537e_27974cuda3std3__45__cpo6cbeginE
	.align		8
        /*0018*/ 	.dword	_ZN39_INTERNAL_6b7722f1_4_k_cu_a4a4537e_27974cuda3std3__45__cpo4cendE
	.align		8
        /*0020*/ 	.dword	_ZN39_INTERNAL_6b7722f1_4_k_cu_a4a4537e_27974cuda3std3__441_GLOBAL__N__6b7722f1_4_k_cu_a4a4537e_27976ignoreE
	.align		8
        /*0028*/ 	.dword	_ZN39_INTERNAL_6b7722f1_4_k_cu_a4a4537e_27974cuda3std3__419piecewise_constructE
	.align		8
        /*0030*/ 	.dword	_ZN39_INTERNAL_6b7722f1_4_k_cu_a4a4537e_27974cuda3std3__48in_placeE
	.align		8
        /*0038*/ 	.dword	_ZN39_INTERNAL_6b7722f1_4_k_cu_a4a4537e_27974cuda3std6ranges3__45__cpo4swapE
	.align		8
        /*0040*/ 	.dword	_ZN39_INTERNAL_6b7722f1_4_k_cu_a4a4537e_27974cuda3std6ranges3__45__cpo9iter_moveE
	.align		8
        /*0048*/ 	.dword	_ZN39_INTERNAL_6b7722f1_4_k_cu_a4a4537e_27974cute7productE
	.align		8
        /*0050*/ 	.dword	_ZN39_INTERNAL_6b7722f1_4_k_cu_a4a4537e_27974cute1_E


//--------------------- .text._ZN7cutlass13device_kernelINS_4conv6kernel13ConvUniversalINS1_16ConvProblemShapeILNS1_8OperatorE0ELi3EEENS1_10collective14CollectiveConvINS1_46MainloopSm90TmaGmmaWarpSpecializedImplicitGemmILS5_0ELi4ELi3EN4cute5tupleIJNSA_1CILi1EEESD_SD_EEENS1_36KernelImplicitTmaWarpSpecializedSm90ELi1EEENSB_IJNSC_ILi64EEENSC_ILi128EEENSB_IJSH_EEEEEENS_10tfloat32_tESL_NSA_8TiledMMAINSA_8MMA_AtomIJNSA_4SM904GMMA30MMA_64x128x8_F32TF32TF32_SS_TNILNSP_7ScaleInE1ELSR_1EEEEEENSA_6LayoutISE_NSB_IJNSC_ILi0EEESV_SV_EEEEENSB_IJNSA_10UnderscoreESY_SY_EEEEENS7_6detail26Sm90ImplicitGemmTileTraitsINSA_20SM90_TMA_LOAD_IM2COLENSA_14ComposedLayoutINSA_7SwizzleILi3ELi4ELi3EEENSA_18smem_ptr_flag_bitsILi32EEENSU_INSB_IJNSB_IJNSC_ILi8EEES19_EEENSB_IJNSC_ILi32EEENSC_ILi2EEEEEENSB_IJSD_NSC_ILi4EEEEEEEEENSB_IJNSB_IJS1B_NSC_ILi512EEEEEENSB_IJSD_NSC_ILi256EEEEEENSB_IJSV_NSC_ILi4096EEEEEEEEEEEEEvEENS12_INSA_13SM90_TMA_LOADENS14_IS16_S18_NSU_INSB_IJNSB_IJS19_NSC_ILi16EEEEEES1D_S1F_EEENSB_IJS1I_S1K_NSB_IJSV_NSC_ILi8192EEEEEEEEEEEEEvEEEENS_8epilogue10collective6detail29Sm90TmaWarpSpecializedAdapterINS23_15DefaultEpilogueISL_NSB_IJNSB_IJllllEEESD_SV_EEES28_NS22_6thread17LinearCombinationISL_Li1EffLNS29_9ScaleType4KindE0ELNS_15FloatRoundStyleE2ESL_EENS_4gemm15EpilogueDefaultEEEEEvvEEEEvNT_6ParamsE --------------------------
	.section	.text._ZN7cutlass13device_kernelINS_4conv6kernel13ConvUniversalINS1_16ConvProblemShapeILNS1_8OperatorE0ELi3EEENS1_10collective14CollectiveConvINS1_46MainloopSm90TmaGmmaWarpSpecializedImplicitGemmILS5_0ELi4ELi3EN4cute5tupleIJNSA_1CILi1EEESD_SD_EEENS1_36KernelImplicitTmaWarpSpecializedSm90ELi1EEENSB_IJNSC_ILi64EEENSC_ILi128EEENSB_IJSH_EEEEEENS_10tfloat32_tESL_NSA_8TiledMMAINSA_8MMA_AtomIJNSA_4SM904GMMA30MMA_64x128x8_F32TF32TF32_SS_TNILNSP_7ScaleInE1ELSR_1EEEEEENSA_6LayoutISE_NSB_IJNSC_ILi0EEESV_SV_EEEEENSB_IJNSA_10UnderscoreESY_SY_EEEEENS7_6detail26Sm90ImplicitGemmTileTraitsINSA_20SM90_TMA_LOAD_IM2COLENSA_14ComposedLayoutINSA_7SwizzleILi3ELi4ELi3EEENSA_18smem_ptr_flag_bitsILi32EEENSU_INSB_IJNSB_IJNSC_ILi8EEES19_EEENSB_IJNSC_ILi32EEENSC_ILi2EEEEEENSB_IJSD_NSC_ILi4EEEEEEEEENSB_IJNSB_IJS1B_NSC_ILi512EEEEEENSB_IJSD_NSC_ILi256EEEEEENSB_IJSV_NSC_ILi4096EEEEEEEEEEEEEvEENS12_INSA_13SM90_TMA_LOADENS14_IS16_S18_NSU_INSB_IJNSB_IJS19_NSC_ILi16EEEEEES1D_S1F_EEENSB_IJS1I_S1K_NSB_IJSV_NSC_ILi8192EEEEEEEEEEEEEvEEEENS_8epilogue10collective6detail29Sm90TmaWarpSpecializedAdapterINS23_15DefaultEpilogueISL_NSB_IJNSB_IJllllEEESD_SV_EEES28_NS22_6thread17LinearCombinationISL_Li1EffLNS29_9ScaleType4KindE0ELNS_15FloatRoundStyleE2ESL_EENS_4gemm15EpilogueDefaultEEEEEvvEEEEvNT_6ParamsE,"ax",@progbits
	.align	128
.text._ZN7cutlass13device_kernelINS_4conv6kernel13ConvUniversalINS1_16ConvProblemShapeILNS1_8OperatorE0ELi3EEENS1_10collective14CollectiveConvINS1_46MainloopSm90TmaGmmaWarpSpecializedImplicitGemmILS5_0ELi4ELi3EN4cute5tupleIJNSA_1CILi1EEESD_SD_EEENS1_36KernelImplicitTmaWarpSpecializedSm90ELi1EEENSB_IJNSC_ILi64EEENSC_ILi128EEENSB_IJSH_EEEEEENS_10tfloat32_tESL_NSA_8TiledMMAINSA_8MMA_AtomIJNSA_4SM904GMMA30MMA_64x128x8_F32TF32TF32_SS_TNILNSP_7ScaleInE1ELSR_1EEEEEENSA_6LayoutISE_NSB_IJNSC_ILi0EEESV_SV_EEEEENSB_IJNSA_10UnderscoreESY_SY_EEEEENS7_6detail26Sm90ImplicitGemmTileTraitsINSA_20SM90_TMA_LOAD_IM2COLENSA_14ComposedLayoutINSA_7SwizzleILi3ELi4ELi3EEENSA_18smem_ptr_flag_bitsILi32EEENSU_INSB_IJNSB_IJNSC_ILi8EEES19_EEENSB_IJNSC_ILi32EEENSC_ILi2EEEEEENSB_IJSD_NSC_ILi4EEEEEEEEENSB_IJNSB_IJS1B_NSC_ILi512EEEEEENSB_IJSD_NSC_ILi256EEEEEENSB_IJSV_NSC_ILi4096EEEEEEEEEEEEEvEENS12_INSA_13SM90_TMA_LOADENS14_IS16_S18_NSU_INSB_IJNSB_IJS19_NSC_ILi16EEEEEES1D_S1F_EEENSB_IJS1I_S1K_NSB_IJSV_NSC_ILi8192EEEEEEEEEEEEEvEEEENS_8epilogue10collective6detail29Sm90TmaWarpSpecializedAdapterINS23_15DefaultEpilogueISL_NSB_IJNSB_IJllllEEESD_SV_EEES28_NS22_6thread17LinearCombinationISL_Li1EffLNS29_9ScaleType4KindE0ELNS_15FloatRoundStyleE2ESL_EENS_4gemm15EpilogueDefaultEEEEEvvEEEEvNT_6ParamsE:
        .type           _ZN7cutlass13device_kernelINS_4conv6kernel13ConvUniversalINS1_16ConvProblemShapeILNS1_8OperatorE0ELi3EEENS1_10collective14CollectiveConvINS1_46MainloopSm90TmaGmmaWarpSpecializedImplicitGemmILS5_0ELi4ELi3EN4cute5tupleIJNSA_1CILi1EEESD_SD_EEENS1_36KernelImplicitTmaWarpSpecializedSm90ELi1EEENSB_IJNSC_ILi64EEENSC_ILi128EEENSB_IJSH_EEEEEENS_10tfloat32_tESL_NSA_8TiledMMAINSA_8MMA_AtomIJNSA_4SM904GMMA30MMA_64x128x8_F32TF32TF32_SS_TNILNSP_7ScaleInE1ELSR_1EEEEEENSA_6LayoutISE_NSB_IJNSC_ILi0EEESV_SV_EEEEENSB_IJNSA_10UnderscoreESY_SY_EEEEENS7_6detail26Sm90ImplicitGemmTileTraitsINSA_20SM90_TMA_LOAD_IM2COLENSA_14ComposedLayoutINSA_7SwizzleILi3ELi4ELi3EEENSA_18smem_ptr_flag_bitsILi32EEENSU_INSB_IJNSB_IJNSC_ILi8EEES19_EEENSB_IJNSC_ILi32EEENSC_ILi2EEEEEENSB_IJSD_NSC_ILi4EEEEEEEEENSB_IJNSB_IJS1B_NSC_ILi512EEEEEENSB_IJSD_NSC_ILi256EEEEEENSB_IJSV_NSC_ILi4096EEEEEEEEEEEEEvEENS12_INSA_13SM90_TMA_LOADENS14_IS16_S18_NSU_INSB_IJNSB_IJS19_NSC_ILi16EEEEEES1D_S1F_EEENSB_IJS1I_S1K_NSB_IJSV_NSC_ILi8192EEEEEEEEEEEEEvEEEENS_8epilogue10collective6detail29Sm90TmaWarpSpecializedAdapterINS23_15DefaultEpilogueISL_NSB_IJNSB_IJllllEEESD_SV_EEES28_NS22_6thread17LinearCombinationISL_Li1EffLNS29_9ScaleType4KindE0ELNS_15FloatRoundStyleE2ESL_EENS_4gemm15EpilogueDefaultEEEEEvvEEEEvNT_6ParamsE,@function
        .size           _ZN7cutlass13device_kernelINS_4conv6kernel13ConvUniversalINS1_16ConvProblemShapeILNS1_8OperatorE0ELi3EEENS1_10collective14CollectiveConvINS1_46MainloopSm90TmaGmmaWarpSpecializedImplicitGemmILS5_0ELi4ELi3EN4cute5tupleIJNSA_1CILi1EEESD_SD_EEENS1_36KernelImplicitTmaWarpSpecializedSm90ELi1EEENSB_IJNSC_ILi64EEENSC_ILi128EEENSB_IJSH_EEEEEENS_10tfloat32_tESL_NSA_8TiledMMAINSA_8MMA_AtomIJNSA_4SM904GMMA30MMA_64x128x8_F32TF32TF32_SS_TNILNSP_7ScaleInE1ELSR_1EEEEEENSA_6LayoutISE_NSB_IJNSC_ILi0EEESV_SV_EEEEENSB_IJNSA_10UnderscoreESY_SY_EEEEENS7_6detail26Sm90ImplicitGemmTileTraitsINSA_20SM90_TMA_LOAD_IM2COLENSA_14ComposedLayoutINSA_7SwizzleILi3ELi4ELi3EEENSA_18smem_ptr_flag_bitsILi32EEENSU_INSB_IJNSB_IJNSC_ILi8EEES19_EEENSB_IJNSC_ILi32EEENSC_ILi2EEEEEENSB_IJSD_NSC_ILi4EEEEEEEEENSB_IJNSB_IJS1B_NSC_ILi512EEEEEENSB_IJSD_NSC_ILi256EEEEEENSB_IJSV_NSC_ILi4096EEEEEEEEEEEEEvEENS12_INSA_13SM90_TMA_LOADENS14_IS16_S18_NSU_INSB_IJNSB_IJS19_NSC_ILi16EEEEEES1D_S1F_EEENSB_IJS1I_S1K_NSB_IJSV_NSC_ILi8192EEEEEEEEEEEEEvEEEENS_8epilogue10collective6detail29Sm90TmaWarpSpecializedAdapterINS23_15DefaultEpilogueISL_NSB_IJNSB_IJllllEEESD_SV_EEES28_NS22_6thread17LinearCombinationISL_Li1EffLNS29_9ScaleType4KindE0ELNS_15FloatRoundStyleE2ESL_EENS_4gemm15EpilogueDefaultEEEEEvvEEEEvNT_6ParamsE,(.L_x_157 - _ZN7cutlass13device_kernelINS_4conv6kernel13ConvUniversalINS1_16ConvProblemShapeILNS1_8OperatorE0ELi3EEENS1_10collective14CollectiveConvINS1_46MainloopSm90TmaGmmaWarpSpecializedImplicitGemmILS5_0ELi4ELi3EN4cute5tupleIJNSA_1CILi1EEESD_SD_EEENS1_36KernelImplicitTmaWarpSpecializedSm90ELi1EEENSB_IJNSC_ILi64EEENSC_ILi128EEENSB_IJSH_EEEEEENS_10tfloat32_tESL_NSA_8TiledMMAINSA_8MMA_AtomIJNSA_4SM904GMMA30MMA_64x128x8_F32TF32TF32_SS_TNILNSP_7ScaleInE1ELSR_1EEEEEENSA_6LayoutISE_NSB_IJNSC_ILi0EEESV_SV_EEEEENSB_IJNSA_10UnderscoreESY_SY_EEEEENS7_6detail26Sm90ImplicitGemmTileTraitsINSA_20SM90_TMA_LOAD_IM2COLENSA_14ComposedLayoutINSA_7SwizzleILi3ELi4ELi3EEENSA_18smem_ptr_flag_bitsILi32EEENSU_INSB_IJNSB_IJNSC_ILi8EEES19_EEENSB_IJNSC_ILi32EEENSC_ILi2EEEEEENSB_IJSD_NSC_ILi4EEEEEEEEENSB_IJNSB_IJS1B_NSC_ILi512EEEEEENSB_IJSD_NSC_ILi256EEEEEENSB_IJSV_NSC_ILi4096EEEEEEEEEEEEEvEENS12_INSA_13SM90_TMA_LOADENS14_IS16_S18_NSU_INSB_IJNSB_IJS19_NSC_ILi16EEEEEES1D_S1F_EEENSB_IJS1I_S1K_NSB_IJSV_NSC_ILi8192EEEEEEEEEEEEEvEEEENS_8epilogue10collective6detail29Sm90TmaWarpSpecializedAdapterINS23_15DefaultEpilogueISL_NSB_IJNSB_IJllllEEESD_SV_EEES28_NS22_6thread17LinearCombinationISL_Li1EffLNS29_9ScaleType4KindE0ELNS_15FloatRoundStyleE2ESL_EENS_4gemm15EpilogueDefaultEEEEEvvEEEEvNT_6ParamsE)
        .other          _ZN7cutlass13device_kernelINS_4conv6kernel13ConvUniversalINS1_16ConvProblemShapeILNS1_8OperatorE0ELi3EEENS1_10collective14CollectiveConvINS1_46MainloopSm90TmaGmmaWarpSpecializedImplicitGemmILS5_0ELi4ELi3EN4cute5tupleIJNSA_1CILi1EEESD_SD_EEENS1_36KernelImplicitTmaWarpSpecializedSm90ELi1EEENSB_IJNSC_ILi64EEENSC_ILi128EEENSB_IJSH_EEEEEENS_10tfloat32_tESL_NSA_8TiledMMAINSA_8MMA_AtomIJNSA_4SM904GMMA30MMA_64x128x8_F32TF32TF32_SS_TNILNSP_7ScaleInE1ELSR_1EEEEEENSA_6LayoutISE_NSB_IJNSC_ILi0EEESV_SV_EEEEENSB_IJNSA_10UnderscoreESY_SY_EEEEENS7_6detail26Sm90ImplicitGemmTileTraitsINSA_20SM90_TMA_LOAD_IM2COLENSA_14ComposedLayoutINSA_7SwizzleILi3ELi4ELi3EEENSA_18smem_ptr_flag_bitsILi32EEENSU_INSB_IJNSB_IJNSC_ILi8EEES19_EEENSB_IJNSC_ILi32EEENSC_ILi2EEEEEENSB_IJSD_NSC_ILi4EEEEEEEEENSB_IJNSB_IJS1B_NSC_ILi512EEEEEENSB_IJSD_NSC_ILi256EEEEEENSB_IJSV_NSC_ILi4096EEEEEEEEEEEEEvEENS12_INSA_13SM90_TMA_LOADENS14_IS16_S18_NSU_INSB_IJNSB_IJS19_NSC_ILi16EEEEEES1D_S1F_EEENSB_IJS1I_S1K_NSB_IJSV_NSC_ILi8192EEEEEEEEEEEEEvEEEENS_8epilogue10collective6detail29Sm90TmaWarpSpecializedAdapterINS23_15DefaultEpilogueISL_NSB_IJNSB_IJllllEEESD_SV_EEES28_NS22_6thread17LinearCombinationISL_Li1EffLNS29_9ScaleType4KindE0ELNS_15FloatRoundStyleE2ESL_EENS_4gemm15EpilogueDefaultEEEEEvvEEEEvNT_6ParamsE,@"STO_CUDA_ENTRY STV_DEFAULT"
_ZN7cutlass13device_kernelINS_4conv6kernel13ConvUniversalINS1_16ConvProblemShapeILNS1_8OperatorE0ELi3EEENS1_10collective14CollectiveConvINS1_46MainloopSm90TmaGmmaWarpSpecializedImplicitGemmILS5_0ELi4ELi3EN4cute5tupleIJNSA_1CILi1EEESD_SD_EEENS1_36KernelImplicitTmaWarpSpecializedSm90ELi1EEENSB_IJNSC_ILi64EEENSC_ILi128EEENSB_IJSH_EEEEEENS_10tfloat32_tESL_NSA_8TiledMMAINSA_8MMA_AtomIJNSA_4SM904GMMA30MMA_64x128x8_F32TF32TF32_SS_TNILNSP_7ScaleInE1ELSR_1EEEEEENSA_6LayoutISE_NSB_IJNSC_ILi0EEESV_SV_EEEEENSB_IJNSA_10UnderscoreESY_SY_EEEEENS7_6detail26Sm90ImplicitGemmTileTraitsINSA_20SM90_TMA_LOAD_IM2COLENSA_14ComposedLayoutINSA_7SwizzleILi3ELi4ELi3EEENSA_18smem_ptr_flag_bitsILi32EEENSU_INSB_IJNSB_IJNSC_ILi8EEES19_EEENSB_IJNSC_ILi32EEENSC_ILi2EEEEEENSB_IJSD_NSC_ILi4EEEEEEEEENSB_IJNSB_IJS1B_NSC_ILi512EEEEEENSB_IJSD_NSC_ILi256EEEEEENSB_IJSV_NSC_ILi4096EEEEEEEEEEEEEvEENS12_INSA_13SM90_TMA_LOADENS14_IS16_S18_NSU_INSB_IJNSB_IJS19_NSC_ILi16EEEEEES1D_S1F_EEENSB_IJS1I_S1K_NSB_IJSV_NSC_ILi8192EEEEEEEEEEEEEvEEEENS_8epilogue10collective6detail29Sm90TmaWarpSpecializedAdapterINS23_15DefaultEpilogueISL_NSB_IJNSB_IJllllEEESD_SV_EEES28_NS22_6thread17LinearCombinationISL_Li1EffLNS29_9ScaleType4KindE0ELNS_15FloatRoundStyleE2ESL_EENS_4gemm15EpilogueDefaultEEEEEvvEEEEvNT_6ParamsE:
[----:B------:R-:W-:Y:S01]  /*0000*/  LDC R1, c[0x0][0x28] ;  /* 0x00000a00ff017b82 */ /* 0x000fe20000000800 */
[----:B------:R-:W0:Y:S01]  /*0010*/  S2R R8, SR_TID.X ;  /* 0x0000000000087919 */ /* 0x000e220000002100 */
[----:B------:R-:W-:Y:S01]  /*0020*/  ELECT P0, URZ, PT ;  /* 0x00000000003f782f */ /* 0x000fe20003800000 */
[----:B------:R-:W-:Y:S01]  /*0030*/  BSSY B0, `(.L_x_0) ;  /* 0x000000f000007945 */ /* 0x000fe20003800000 */
[--C-:B0-----:R-:W-:Y:S02]  /*0040*/  SHF.R.U32.HI R0, RZ, 0x5, R8.reuse ;  /* 0x00000005ff007819 */ /* 0x101fe40000011608 */
[----:B------:R-:W-:-:S03]  /*0050*/  SHF.R.U32.HI R3, RZ, 0x7, R8 ;  /* 0x00000007ff037819 */ /* 0x000fc60000011608 */
[----:B------:R-:W0:Y:S04]  /*0060*/  SHFL.IDX PT, R2, R0, RZ, 0x1f ;  /* 0x00001fff00027589 */ /* 0x000e2800000e0000 */
[----:B------:R1:W2:Y:S01]  /*0070*/  SHFL.IDX PT, R7, R3, RZ, 0x1f ;  /* 0x00001fff03077589 */ /* 0x0002a200000e0000 */
[----:B0-----:R-:W-:-:S13]  /*0080*/  ISETP.NE.OR P0, PT, R2, RZ, !P0 ;  /* 0x000000ff0200720c */ /* 0x001fda0004705670 */
[----:B-12---:R-:W-:Y:S05]  /*0090*/  @P0 BRA `(.L_x_1) ;  /* 0x0000000000200947 */ /* 0x006fea0003800000 */
[----:B------:R-:W-:Y:S02]  /*00a0*/  ULDC.64 UR4, c[0x0][0x198] ;  /* 0x0000660000047ab9 */ /* 0x000fe40000000a00 */
[----:B------:R-:W-:Y:S02]  /*00b0*/  UIADD3 UR6, UP0, UR4, 0xf0, URZ ;  /* 0x000000f004067890 */ /* 0x000fe4000ff1e03f */
[----:B------:R-:W-:Y:S02]  /*00c0*/  UIADD3 UR4, UP1, UR4, 0x270, URZ ;  /* 0x0000027004047890 */ /* 0x000fe4000ff3e03f */
[----:B------:R-:W-:Y:S02]  /*00d0*/  UIADD3.X UR7, URZ, UR5, URZ, UP0, !UPT ;  /* 0x000000053f077290 */ /* 0x000fe400087fe43f */
[----:B------:R-:W-:-:S07]  /*00e0*/  UIADD3.X UR5, URZ, UR5, URZ, UP1, !UPT ;  /* 0x000000053f057290 */ /* 0x000fce0008ffe43f */
[----:B------:R0:W-:Y:S02]  /*00f0*/  UTMACCTL.PF [UR6] ;  /* 0x00000000060079b9 */ /* 0x0001e40008040000 */
[----:B------:R0:W-:Y:S02]  /*0100*/  UTMACCTL.PF [UR4] ;  /* 0x00000000040079b9 */ /* 0x0001e40008040000 */
[----:B0-----:R-:W-:Y:S01]  /*0110*/  NOP ;  /* 0x0000000000007918 */ /* 0x001fe20000000000 */
.L_x_1:
[----:B------:R-:W-:Y:S05]  /*0120*/  BSYNC B0 ;  /* 0x0000000000007941 */ /* 0x000fea0003800000 */
.L_x_0:
[----:B------:R-:W0:Y:S01]  /*0130*/  SHFL.IDX PT, R0, R0, RZ, 0x1f ;  /* 0x00001fff00007589 */ /* 0x000e2200000e0000 */
[----:B------:R-:W-:-:S04]  /*0140*/  SHF.R.S32.HI R3, RZ, 0x1f, R2 ;  /* 0x0000001fff037819 */ /* 0x000fc80000011402 */
[----:B------:R-:W-:Y:S02]  /*0150*/  LEA.HI R3, R3, R2, RZ, 0x2 ;  /* 0x0000000203037211 */ /* 0x000fe400078f10ff */
[----:B0-----:R-:W-:-:S13]  /*0160*/  ISETP.NE.AND P0, PT, R0, RZ, PT ;  /* 0x000000ff0000720c */ /* 0x001fda0003f05270 */
[----:B------:R-:W-:Y:S05]  /*0170*/  @P0 BRA `(.L_x_2) ;  /* 0x0000000000580947 */ /* 0x000fea0003800000 */
[----:B------:R-:W0:Y:S01]  /*0180*/  S2UR UR8, SR_CgaCtaId ;  /* 0x00000000000879c3 */ /* 0x000e220000008800 */
[----:B------:R-:W-:Y:S01]  /*0190*/  UMOV UR4, 0x400 ;  /* 0x0000040000047882 */ /* 0x000fe20000000000 */
[----:B------:R-:W-:Y:S01]  /*01a0*/  UMOV UR5, 0x1 ;  /* 0x0000000100057882 */ /* 0x000fe20000000000 */
[----:B------:R-:W-:Y:S01]  /*01b0*/  UMOV UR6, 0x80 ;  /* 0x0000008000067882 */ /* 0x000fe20000000000 */
[----:B------:R-:W-:Y:S01]  /*01c0*/  ELECT P0, URZ, PT ;  /* 0x00000000003f782f */ /* 0x000fe20003800000 */
[----:B------:R-:W-:-:S04]  /*01d0*/  UIADD3 UR6, -UR6, 0x100000, URZ ;  /* 0x0010000006067890 */ /* 0x000fc8000fffe13f */
[----:B------:R-:W-:Y:S02]  /*01e0*/  USHF.L.U32 UR7, UR6, 0xb, URZ ;  /* 0x0000000b06077899 */ /* 0x000fe4000800063f */
[----:B------:R-:W-:Y:S02]  /*01f0*/  USHF.L.U32 UR6, UR6, 0x1, URZ ;  /* 0x0000000106067899 */ /* 0x000fe4000800063f */
[----:B0-----:R-:W-:Y:S02]  /*0200*/  ULEA UR8, UR8, UR4, 0x18 ;  /* 0x0000000408087291 */ /* 0x001fe4000f8ec03f */
[----:B------:R-:W-:-:S04]  /*0210*/  UIADD3 UR4, -UR5, 0x100000, URZ ;  /* 0x0010000005047890 */ /* 0x000fc8000fffe13f */
[----:B------:R-:W-:Y:S02]  /*0220*/  USHF.L.U32 UR5, UR4, 0xb, URZ ;  /* 0x0000000b04057899 */ /* 0x000fe4000800063f */
[----:B------:R-:W-:Y:S01]  /*0230*/  USHF.L.U32 UR4, UR4, 0x1, URZ ;  /* 0x0000000104047899 */ /* 0x000fe2000800063f */
[----:B------:R-:W0:Y:S11]  /*0240*/  FENCE.VIEW.ASYNC.S ;  /* 0x00000000000073c6 */ /* 0x000e360000000000 */
[----:B0-----:R0:W1:Y:S01]  /*0250*/  SYNCS.EXCH.64 URZ, [UR8+0x30000], UR4 ;  /* 0x03000004083f75b2 */ /* 0x0010620008000100 */
[----:B------:R0:W2:Y:S01]  /*0260*/  SYNCS.EXCH.64 URZ, [UR8+0x30020], UR6 ;  /* 0x03002006083f75b2 */ /* 0x0000a20008000100 */
[----:B------:R0:W3:Y:S01]  /*0270*/  SYNCS.EXCH.64 URZ, [UR8+0x30008], UR4 ;  /* 0x03000804083f75b2 */ /* 0x0000e20008000100 */
[----:B------:R0:W4:Y:S01]  /*0280*/  SYNCS.EXCH.64 URZ, [UR8+0x30028], UR6 ;  /* 0x03002806083f75b2 */ /* 0x0001220008000100 */
[----:B------:R0:W0:Y:S01]  /*0290*/  SYNCS.EXCH.64 URZ, [UR8+0x30010], UR4 ;  /* 0x03001004083f75b2 */ /* 0x0000220008000100 */
[----:B------:R0:W0:Y:S01]  /*02a0*/  SYNCS.EXCH.64 URZ, [UR8+0x30030], UR6 ;  /* 0x03003006083f75b2 */ /* 0x0000220008000100 */
[----:B------:R0:W0:Y:S01]  /*02b0*/  SYNCS.EXCH.64 URZ, [UR8+0x30018], UR4 ;  /* 0x03001804083f75b2 */ /* 0x0000220008000100 */
[----:B------:R0:W0:Y:S01]  /*02c0*/  SYNCS.EXCH.64 URZ, [UR8+0x30038], UR6 ;  /* 0x03003806083f75b2 */ /* 0x0000220008000100 */
[----:B------:R-:W-:Y:S01]  /*02d0*/  NOP ;  /* 0x0000000000007918 */ /* 0x000fe20000000000 */
.L_x_2:
[----:B0-----:R-:W-:Y:S01]  /*02e0*/  ULDC.64 UR4, c[0x0][0x618] ;  /* 0x0001860000047ab9 */ /* 0x001fe20000000a00 */
[----:B------:R-:W-:Y:S01]  /*02f0*/  LOP3.LUT R3, R3, 0xfffffffc, RZ, 0xc0, !PT ;  /* 0xfffffffc03037812 */ /* 0x000fe200078ec0ff */
[----:B------:R-:W-:Y:S01]  /*0300*/  NOP ;  /* 0x0000000000007918 */ /* 0x000fe20000000000 */
[----:B------:R-:W-:Y:S01]  /*0310*/  ISETP.NE.U32.AND P0, PT, RZ, UR4, PT ;  /* 0x00000004ff007c0c */ /* 0x000fe2000bf05070 */
[----:B------:R-:W-:Y:S01]  /*0320*/  NOP ;  /* 0x0000000000007918 */ /* 0x000fe20000000000 */
[----:B-1234-:R-:W-:Y:S01]  /*0330*/  BAR.SYNC.DEFER_BLOCKING 0x0 ;  /* 0x0000000000007b1d */ /* 0x01efe20000010000 */
[----:B------:R-:W-:Y:S01]  /*0340*/  IMAD.IADD R6, R2, 0x1, -R3 ;  /* 0x0000000102067824 */ /* 0x000fe200078e0a03 */
[----:B------:R-:W-:Y:S02]  /*0350*/  ISETP.NE.AND.EX P0, PT, RZ, UR5, PT, P0 ;  /* 0x00000005ff007c0c */ /* 0x000fe4000bf05300 */
[C---:B------:R-:W-:Y:S02]  /*0360*/  ISETP.NE.AND P2, PT, R7.reuse, 0x1, PT ;  /* 0x000000010700780c */ /* 0x040fe40003f45270 */
[----:B------:R-:W-:Y:S01]  /*0370*/  LOP3.LUT P1, RZ, R7, R6, RZ, 0xfc, !PT ;  /* 0x0000000607ff7212 */ /* 0x000fe2000782fcff */
[----:B------:R-:W-:-:S03]  /*0380*/  ULDC.64 UR10, c[0x0][0x208] ;  /* 0x00008200000a7ab9 */ /* 0x000fc60000000a00 */
[----:B------:R-:W-:-:S04]  /*0390*/  SEL R2, RZ, 0x1, P1 ;  /* 0x00000001ff027807 */ /* 0x000fc80000800000 */
[----:B------:R-:W-:Y:S01]  /*03a0*/  SEL R2, R2, 0x2, P2 ;  /* 0x0000000202027807 */ /* 0x000fe20001000000 */
[----:B------:R-:W-:Y:S06]  /*03b0*/  @!P0 BRA `(.L_x_3) ;  /* 0x00000000001c8947 */ /* 0x000fec0003800000 */
[----:B------:R-:W0:Y:S02]  /*03c0*/  LDC.64 R4, c[0x0][0x618] ;  /* 0x00018600ff047b82 */ /* 0x000e240000000a00 */
[----:B0-----:R-:W2:Y:S02]  /*03d0*/  LDG.E.64 R4, desc[UR10][R4.64] ;  /* 0x0000000a04047981 */ /* 0x001ea4000c1e1b00 */
[----:B--2---:R-:W-:-:S04]  /*03e0*/  ISETP.NE.U32.AND P0, PT, R4, RZ, PT ;  /* 0x000000ff0400720c */ /* 0x004fc80003f05070 */
[----:B------:R-:W-:-:S13]  /*03f0*/  ISETP.NE.AND.EX P0, PT, R5, RZ, PT, P0 ;  /* 0x000000ff0500720c */ /* 0x000fda0003f05300 */
[----:B------:R-:W-:Y:S05]  /*0400*/  @!P0 BRA `(.L_x_3) ;  /* 0x0000000000088947 */ /* 0x000fea0003800000 */
[----:B------:R2:W5:Y:S01]  /*0410*/  LD.E R0, desc[UR10][R4.64] ;  /* 0x0000000a04007980 */ /* 0x000562000c101900 */
[----:B------:R-:W-:Y:S05]  /*0420*/  BRA `(.L_x_4) ;  /* 0x0000000000207947 */ /* 0x000fea0003800000 */
.L_x_3:
[----:B------:R-:W-:Y:S02]  /*0430*/  ULDC.64 UR4, c[0x0][0x608] ;  /* 0x0001820000047ab9 */ /* 0x000fe40000000a00 */
[----:B------:R-:W-:-:S04]  /*0440*/  ISETP.NE.U32.AND P0, PT, RZ, UR4, PT ;  /* 0x00000004ff007c0c */ /* 0x000fc8000bf05070 */
[----:B------:R-:W-:-:S13]  /*0450*/  ISETP.NE.AND.EX P0, PT, RZ, UR5, PT, P0 ;  /* 0x00000005ff007c0c */ /* 0x000fda000bf05300 */
[----:B------:R-:W-:Y:S05]  /*0460*/  @!P0 BRA `(.L_x_5) ;  /* 0x00000000000c8947 */ /* 0x000fea0003800000 */
[----:B------:R-:W0:Y:S02]  /*0470*/  LDC.64 R4, c[0x0][0x608] ;  /* 0x00018200ff047b82 */ /* 0x000e240000000a00 */
[----:B0-----:R1:W5:Y:S01]  /*0480*/  LDG.E R0, desc[UR10][R4.64] ;  /* 0x0000000a04007981 */ /* 0x001362000c1e1900 */
[----:B------:R-:W-:Y:S05]  /*0490*/  BRA `(.L_x_4) ;  /* 0x0000000000047947 */ /* 0x000fea0003800000 */
.L_x_5:
[----:B------:R-:W0:Y:S02]  /*04a0*/  LDC R0, c[0x0][0x600] ;  /* 0x00018000ff007b82 */ /* 0x000e240000000800 */
.L_x_4:
[----:B------:R-:W-:Y:S02]  /*04b0*/  ULDC.64 UR4, c[0x0][0x620] ;  /* 0x0001880000047ab9 */ /* 0x000fe40000000a00 */
[----:B------:R-:W-:-:S04]  /*04c0*/  ISETP.NE.U32.AND P0, PT, RZ, UR4, PT ;  /* 0x00000004ff007c0c */ /* 0x000fc8000bf05070 */
[----:B------:R-:W-:-:S13]  /*04d0*/  ISETP.NE.AND.EX P0, PT, RZ, UR5, PT, P0 ;  /* 0x00000005ff007c0c */ /* 0x000fda000bf05300 */
[----:B------:R-:W-:Y:S05]  /*04e0*/  @!P0 BRA `(.L_x_6) ;  /* 0x00000000001c8947 */ /* 0x000fea0003800000 */
[----:B-12---:R-:W1:Y:S02]  /*04f0*/  LDC.64 R4, c[0x0][0x620] ;  /* 0x00018800ff047b82 */ /* 0x006e640000000a00 */
[----:B-1----:R-:W2:Y:S02]  /*0500*/  LDG.E.64 R4, desc[UR10][R4.64] ;  /* 0x0000000a04047981 */ /* 0x002ea4000c1e1b00 */
[----:B--2---:R-:W-:-:S04]  /*0510*/  ISETP.NE.U32.AND P0, PT, R4, RZ, PT ;  /* 0x000000ff0400720c */ /* 0x004fc80003f05070 */
[----:B------:R-:W-:-:S13]  /*0520*/  ISETP.NE.AND.EX P0, PT, R5, RZ, PT, P0 ;  /* 0x000000ff0500720c */ /* 0x000fda0003f05300 */
[----:B------:R-:W-:Y:S05]  /*0530*/  @!P0 BRA `(.L_x_6) ;  /* 0x0000000000088947 */ /* 0x000fea0003800000 */
[----:B------:R1:W5:Y:S01]  /*0540*/  LD.E R3, desc[UR10][R4.64] ;  /* 0x0000000a04037980 */ /* 0x000362000c101900 */
[----:B------:R-:W-:Y:S05]  /*0550*/  BRA `(.L_x_7) ;  /* 0x0000000000207947 */ /* 0x000fea0003800000 */
.L_x_6:
[----:B------:R-:W-:Y:S02]  /*0560*/  ULDC.64 UR4, c[0x0][0x610] ;  /* 0x0001840000047ab9 */ /* 0x000fe40000000a00 */
[----:B------:R-:W-:-:S04]  /*0570*/  ISETP.NE.U32.AND P0, PT, RZ, UR4, PT ;  /* 0x00000004ff007c0c */ /* 0x000fc8000bf05070 */
[----:B------:R-:W-:-:S13]  /*0580*/  ISETP.NE.AND.EX P0, PT, RZ, UR5, PT, P0 ;  /* 0x00000005ff007c0c */ /* 0x000fda000bf05300 */
[----:B------:R-:W-:Y:S05]  /*0590*/  @!P0 BRA `(.L_x_8) ;  /* 0x00000000000c8947 */ /* 0x000fea0003800000 */
[----:B-12---:R-:W1:Y:S02]  /*05a0*/  LDC.64 R4, c[0x0][0x610] ;  /* 0x00018400ff047b82 */ /* 0x006e640000000a00 */
[----:B-1----:R4:W5:Y:S01]  /*05b0*/  LDG.E R3, desc[UR10][R4.64] ;  /* 0x0000000a04037981 */ /* 0x002962000c1e1900 */
[----:B------:R-:W-:Y:S05]  /*05c0*/  BRA `(.L_x_7) ;  /* 0x0000000000047947 */ /* 0x000fea0003800000 */
.L_x_8:
[----:B------:R-:W3:Y:S02]  /*05d0*/  LDC R3, c[0x0][0x604] ;  /* 0x00018100ff037b82 */ /* 0x000ee40000000800 */
.L_x_7:
[----:B-12-4-:R-:W1:Y:S01]  /*05e0*/  LDC R4, c[0x0][0x3e8] ;  /* 0x0000fa00ff047b82 */ /* 0x016e620000000800 */
[----:B------:R-:W-:Y:S01]  /*05f0*/  ULDC UR4, c[0x0][0x3dc] ;  /* 0x0000f70000047ab9 */ /* 0x000fe20000000800 */
[----:B------:R-:W2:Y:S01]  /*0600*/  S2R R5, SR_CTAID.X ;  /* 0x0000000000057919 */ /* 0x000ea20000002500 */
[----:B------:R-:W-:Y:S01]  /*0610*/  UIADD3 UR4, UR4, 0x3f, URZ ;  /* 0x0000003f04047890 */ /* 0x000fe2000fffe03f */
[----:B------:R-:W-:Y:S01]  /*0620*/  ISETP.NE.AND P0, PT, R7, RZ, PT ;  /* 0x000000ff0700720c */ /* 0x000fe20003f05270 */
[----:B------:R-:W-:Y:S01]  /*0630*/  ULDC.64 UR6, c[0x0][0x3e0] ;  /* 0x0000f80000067ab9 */ /* 0x000fe20000000a00 */
[----:B------:R-:W4:Y:S01]  /*0640*/  S2R R9, SR_CTAID.Y ;  /* 0x0000000000097919 */ /* 0x000f220000002600 */
[----:B------:R-:W-:Y:S02]  /*0650*/  USHF.R.S32.HI UR5, URZ, 0x1f, UR4 ;  /* 0x0000001f3f057899 */ /* 0x000fe40008011404 */
[----:B------:R-:W-:Y:S02]  /*0660*/  UIMAD UR6, UR7, UR6, URZ ;  /* 0x00000006070672a4 */ /* 0x000fe4000f8e023f */
[----:B------:R-:W-:-:S04]  /*0670*/  ULEA.HI UR5, UR5, UR4, URZ, 0x6 ;  /* 0x0000000405057291 */ /* 0x000fc8000f8f303f */
[----:B------:R-:W-:-:S06]  /*0680*/  USHF.R.S32.HI UR8, URZ, 0x6, UR5 ;  /* 0x000000063f087899 */ /* 0x000fcc0008011405 */
[----:B------:R-:W-:Y:S02]  /*0690*/  IMAD.U32 R17, RZ, RZ, UR8 ;  /* 0x00000008ff117e24 */ /* 0x000fe4000f8e00ff */
[----:B-1----:R-:W-:-:S04]  /*06a0*/  IMAD R4, R4, UR6, RZ ;  /* 0x0000000604047c24 */ /* 0x002fc8000f8e02ff */
[----:B------:R-:W-:Y:S01]  /*06b0*/  IMAD R4, R4, UR8, RZ ;  /* 0x0000000804047c24 */ /* 0x000fe2000f8e02ff */
[----:B--2-4-:R-:W-:Y:S06]  /*06c0*/  @!P0 BRA `(.L_x_9) ;  /* 0x0000004c00a88947 */ /* 0x014fec0003800000 */
[----:B------:R-:W-:-:S13]  /*06d0*/  ISETP.NE.AND P0, PT, R7, 0x1, PT ;  /* 0x000000010700780c */ /* 0x000fda0003f05270 */
[----:B------:R-:W-:Y:S05]  /*06e0*/  @P0 EXIT ;  /* 0x000000000000094d */ /* 0x000fea0003800000 */
[----:B------:R-:W-:Y:S01]  /*06f0*/  ISETP.GE.AND P0, PT, R4, 0x1, PT ;  /* 0x000000010400780c */ /* 0x000fe20003f06270 */
[----:B------:R-:W-:Y:S01]  /*0700*/  UMOV UR5, URZ ;  /* 0x0000003f00057c82 */ /* 0x000fe20008000000 */
[----:B------:R-:W-:Y:S02]  /*0710*/  CS2R R86, SRZ ;  /* 0x0000000000567805 */ /* 0x000fe4000001ff00 */
[----:B------:R-:W-:Y:S02]  /*0720*/  CS2R R24, SRZ ;  /* 0x0000000000187805 */ /* 0x000fe4000001ff00 */
[----:B------:R-:W-:Y:S02]  /*0730*/  CS2R R26, SRZ ;  /* 0x00000000001a7805 */ /* 0x000fe4000001ff00 */
[----:B------:R-:W-:Y:S02]  /*0740*/  CS2R R28, SRZ ;  /* 0x00000000001c7805 */ /* 0x000fe4000001ff00 */
[----:B------:R-:W-:-:S02]  /*0750*/  CS2R R30, SRZ ;  /* 0x00000000001e7805 */ /* 0x000fc4000001ff00 */
[----:B------:R-:W-:Y:S02]  /*0760*/  CS2R R32, SRZ ;  /* 0x0000000000207805 */ /* 0x000fe4000001ff00 */
        /* <DEDUP_REMOVED lines=25> */
[----:B------:R-:W-:Y:S01]  /*0900*/  CS2R R84, SRZ ;  /* 0x0000000000547805 */ /* 0x000fe2000001ff00 */
[----:B------:R-:W-:Y:S06]  /*0910*/  @!P0 BRA `(.L_x_10) ;  /* 0x0000000000f88947 */ /* 0x000fec0003800000 */
[----:B------:R-:W-:-:S04]  /*0920*/  LOP3.LUT R5, R2, 0x1, RZ, 0xfc, !PT ;  /* 0x0000000102057812 */ /* 0x000fc800078efcff */
[----:B------:R-:W-:-:S13]  /*0930*/  ISETP.NE.AND P1, PT, R5, 0x3, PT ;  /* 0x000000030500780c */ /* 0x000fda0003f25270 */
[----:B------:R-:W-:Y:S05]  /*0940*/  @!P1 BRA `(.L_x_11) ;  /* 0x0000000000049947 */ /* 0x000fea0003800000 */
[----:B------:R-:W-:Y:S01]  /*0950*/  BPT.TRAP 0x1 ;  /* 0x000000040000795c */ /* 0x000fe20000300000 */
.L_x_11:
[----:B------:R-:W1:Y:S01]  /*0960*/  S2UR UR5, SR_CgaCtaId ;  /* 0x00000000000579c3 */ /* 0x000e620000008800 */
[----:B------:R-:W-:Y:S01]  /*0970*/  SHF.L.U32 R5, RZ, 0x1f, RZ ;  /* 0x0000001fff057819 */ /* 0x000fe200000006ff */
[----:B------:R-:W-:Y:S02]  /*0980*/  UMOV UR4, 0x400 ;  /* 0x0000040000047882 */ /* 0x000fe40000000000 */
[----:B-1----:R-:W-:-:S12]  /*0990*/  ULEA UR4, UR5, UR4, 0x18 ;  /* 0x0000000405047291 */ /* 0x002fd8000f8ec03f */
.L_x_12:
[----:B-1----:R-:W-:-:S04]  /*09a0*/  IMAD.U32 R6, RZ, RZ, UR4 ;  /* 0x00000004ff067e24 */ /* 0x002fc8000f8e00ff */
[----:B------:R1:W2:Y:S03]  /*09b0*/  SYNCS.PHASECHK.TRANS64.TRYWAIT P1, [R6+URZ+0x30000], R5 ;  /* 0x03000005060075a7 */ /* 0x0002a6000802017f */
[----:B--2---:R-:W-:Y:S05]  /*09c0*/  @!P1 NANOSLEEP.SYNCS 0x989680 ;  /* 0x009896800000995d */ /* 0x004fea0003900000 */
[----:B------:R-:W2:Y:S02]  /*09d0*/  @!P1 SYNCS.PHASECHK.TRANS64 P1, [R6+URZ+0x30000], R5 ;  /* 0x03000005060095a7 */ /* 0x000ea4000802007f */
[----:B--2---:R-:W-:Y:S05]  /*09e0*/  @!P1 BRA `(.L_x_12) ;  /* 0xfffffffc00ec9947 */ /* 0x004fea000383ffff */
[----:B------:R-:W-:Y:S01]  /*09f0*/  UIADD3 UR5, UR4, 0x10000, URZ ;  /* 0x0001000004057890 */ /* 0x000fe2000fffe03f */
[----:B------:R-:W-:Y:S01]  /*0a00*/  WARPGROUP.ARRIVE ;  /* 0x00000000000079c5 */ /* 0x000fe20000000000 */
[----:B------:R-:W-:Y:S02]  /*0a10*/  USHF.R.U32.HI UR4, URZ, 0x4, UR4 ;  /* 0x000000043f047899 */ /* 0x000fe40008011604 */
[----:B------:R-:W-:Y:S02]  /*0a20*/  USHF.R.U32.HI UR5, URZ, 0x4, UR5 ;  /* 0x000000043f057899 */ /* 0x000fe40008011605 */
[----:B------:R-:W-:Y:S02]  /*0a30*/  ULOP3.LUT UR4, UR4, 0x3fff, URZ, 0xc0, !UPT ;  /* 0x00003fff04047892 */ /* 0x000fe4000f8ec03f */
[----:B------:R-:W-:Y:S02]  /*0a40*/  ULOP3.LUT UR5, UR5, 0x3fff, URZ, 0xc0, !UPT ;  /* 0x00003fff05057892 */ /* 0x000fe4000f8ec03f */
[----:B------:R-:W-:-:S02]  /*0a50*/  ULOP3.LUT UR9, UR4, 0x10000, URZ, 0xfc, !UPT ;  /* 0x0001000004097892 */ /* 0x000fc4000f8efc3f */
[----:B------:R-:W-:Y:S01]  /*0a60*/  ULOP3.LUT UR8, UR5, 0x10000, URZ, 0xfc, !UPT ;  /* 0x0001000005087892 */ /* 0x000fe2000f8efc3f */
[----:B------:R-:W-:Y:S02]  /*0a70*/  UMOV UR7, 0x40000080 ;  /* 0x4000008000077882 */ /* 0x000fe40000000000 */
[----:B------:R-:W-:Y:S02]  /*0a80*/  UMOV UR5, 0x40000080 ;  /* 0x4000008000057882 */ /* 0x000fe40000000000 */
[----:B------:R-:W-:Y:S02]  /*0a90*/  UMOV UR4, UR9 ;  /* 0x0000000900047c82 */ /* 0x000fe40008000000 */
[----:B------:R-:W-:Y:S02]  /*0aa0*/  UMOV UR6, UR8 ;  /* 0x0000000800067c82 */ /* 0x000fe40008000000 */
[----:B------:R-:W-:Y:S01]  /*0ab0*/  HGMMA.64x128x8.F32.TF32 R24, gdesc[UR4], RZ, !UPT ;  /* 0x05e00000041879f0 */ /* 0x000fe2000c7028ff */
[----:B------:R-:W-:-:S02]  /*0ac0*/  UIADD3 UR4, UR9, 0x2, URZ ;  /* 0x0000000209047890 */ /* 0x000fc4000fffe03f */
[----:B------:R-:W-:Y:S01]  /*0ad0*/  UIADD3 UR6, UR8, 0x2, URZ ;  /* 0x0000000208067890 */ /* 0x000fe2000fffe03f */
[----:B------:R-:W-:Y:S01]  /*0ae0*/  UMOV UR5, 0x40000080 ;  /* 0x4000008000057882 */ /* 0x000fe20000000000 */
[----:B------:R-:W-:-:S07]  /*0af0*/  UMOV UR7, 0x40000080 ;  /* 0x4000008000077882 */ /* 0x000fce0000000000 */
[----:B------:R-:W-:Y:S01]  /*0b00*/  HGMMA.64x128x8.F32.TF32 R24, gdesc[UR4], R24 ;  /* 0x05e00000041879f0 */ /* 0x000fe20008702818 */
[----:B------:R-:W-:Y:S02]  /*0b10*/  UIADD3 UR4, UR9, 0x4, URZ ;  /* 0x0000000409047890 */ /* 0x000fe4000fffe03f */
        /* <DEDUP_REMOVED lines=28> */
[----:B------:R-:W-:Y:S01]  /*0ce0*/  HGMMA.64x128x8.F32.TF32 R24, gdesc[UR4], R24, gsb0 ;  /* 0x05e00000041879f0 */ /* 0x000fe20008002818 */
[----:B------:R-:W-:-:S05]  /*0cf0*/  UMOV UR5, 0x1 ;  /* 0x0000000100057882 */ /* 0x000fca0000000000 */
.L_x_10:
[----:B-1----:R-:W-:-:S05]  /*0d00*/  VIMNMX R5, R4, 0x1, PT ;  /* 0x0000000104057848 */ /* 0x002fca0003fe0100 */
[----:B------:R-:W-:-:S05]  /*0d10*/  IMAD.IADD R5, R4, 0x1, -R5 ;  /* 0x0000000104057824 */ /* 0x000fca00078e0a05 */
[----:B------:R-:W-:-:S13]  /*0d20*/  ISETP.GE.AND P1, PT, R5, 0x1, PT ;  /* 0x000000010500780c */ /* 0x000fda0003f26270 */
[----:B------:R-:W-:Y:S05]  /*0d30*/  @!P1 BRA `(.L_x_13) ;  /* 0x0000000400689947 */ /* 0x000fea0003800000 */
[----:B------:R-:W1:Y:S01]  /*0d40*/  S2UR UR4, SR_CgaCtaId ;  /* 0x00000000000479c3 */ /* 0x000e620000008800 */
[----:B------:R-:W-:Y:S01]  /*0d50*/  UMOV UR6, 0x400 ;  /* 0x0000040000067882 */ /* 0x000fe20000000000 */
[----:B------:R-:W-:Y:S01]  /*0d60*/  LOP3.LUT R9, R2, 0x1, RZ, 0xfc, !PT ;  /* 0x0000000102097812 */ /* 0x000fe200078efcff */
[----:B------:R-:W-:Y:S01]  /*0d70*/  IMAD.MOV.U32 R8, RZ, RZ, RZ ;  /* 0x000000ffff087224 */ /* 0x000fe200078e00ff */
[----:B------:R-:W-:Y:S01]  /*0d80*/  UISETP.NE.U32.AND UP0, UPT, UR5, URZ, UPT ;  /* 0x0000003f0500728c */ /* 0x000fe2000bf05070 */
[----:B------:R-:W-:Y:S01]  /*0d90*/  IMAD.MOV.U32 R4, RZ, RZ, R5 ;  /* 0x000000ffff047224 */ /* 0x000fe200078e0005 */
[----:B-1----:R-:W-:-:S04]  /*0da0*/  ULEA UR6, UR4, UR6, 0x18 ;  /* 0x0000000604067291 */ /* 0x002fc8000f8ec03f */
[----:B------:R-:W-:Y:S02]  /*0db0*/  UIADD3 UR7, UR6, 0x10000, URZ ;  /* 0x0001000006077890 */ /* 0x000fe4000fffe03f */
[----:B------:R-:W-:Y:S02]  /*0dc0*/  USHF.R.U32.HI UR4, URZ, 0x4, UR6 ;  /* 0x000000043f047899 */ /* 0x000fe40008011606 */
[----:B------:R-:W-:Y:S02]  /*0dd0*/  USHF.R.U32.HI UR7, URZ, 0x4, UR7 ;  /* 0x000000043f077899 */ /* 0x000fe40008011607 */
[----:B------:R-:W-:Y:S02]  /*0de0*/  ULOP3.LUT UR4, UR4, 0x3fff, URZ, 0xc0, !UPT ;  /* 0x00003fff04047892 */ /* 0x000fe4000f8ec03f */
[----:B------:R-:W-:Y:S02]  /*0df0*/  ULOP3.LUT UR8, UR7, 0x3fff, URZ, 0xc0, !UPT ;  /* 0x00003fff07087892 */ /* 0x000fe4000f8ec03f */
[----:B------:R-:W-:-:S02]  /*0e00*/  ULOP3.LUT UR7, UR4, 0x10000, URZ, 0xfc, !UPT ;  /* 0x0001000004077892 */ /* 0x000fc4000f8efc3f */
[----:B------:R-:W-:Y:S01]  /*0e10*/  ULOP3.LUT UR8, UR8, 0x10000, URZ, 0xfc, !UPT ;  /* 0x0001000008087892 */ /* 0x000fe2000f8efc3f */
[----:B------:R-:W-:-:S11]  /*0e20*/  UMOV UR4, URZ ;  /* 0x0000003f00047c82 */ /* 0x000fd60008000000 */
.L_x_18:
[----:B------:R-:W-:-:S13]  /*0e30*/  ISETP.NE.AND P2, PT, R9, 0x3, PT ;  /* 0x000000030900780c */ /* 0x000fda0003f45270 */
[----:B-1----:R-:W-:Y:S05]  /*0e40*/  @!P2 BRA `(.L_x_14) ;  /* 0x000000000004a947 */ /* 0x002fea0003800000 */
[----:B------:R-:W-:Y:S01]  /*0e50*/  BPT.TRAP 0x1 ;  /* 0x000000040000795c */ /* 0x000fe20000300000 */
.L_x_14:
[----:B------:R-:W-:Y:S01]  /*0e60*/  SHF.L.U32 R6, R8, 0x1f, RZ ;  /* 0x0000001f08067819 */ /* 0x000fe200000006ff */
[----:B------:R-:W-:-:S12]  /*0e70*/  ULEA UR9, UR5, UR6, 0x3 ;  /* 0x0000000605097291 */ /* 0x000fd8000f8e183f */
.L_x_15:
[----:B-1----:R-:W-:-:S04]  /*0e80*/  IMAD.U32 R7, RZ, RZ, UR9 ;  /* 0x00000009ff077e24 */ /* 0x002fc8000f8e00ff */
[----:B------:R1:W2:Y:S03]  /*0e90*/  SYNCS.PHASECHK.TRANS64.TRYWAIT P1, [R7+URZ+0x30000], R6 ;  /* 0x03000006070075a7 */ /* 0x0002a6000802017f */
[----:B--2---:R-:W-:Y:S05]  /*0ea0*/  @!P1 NANOSLEEP.SYNCS 0x989680 ;  /* 0x009896800000995d */ /* 0x004fea0003900000 */
[----:B------:R-:W2:Y:S02]  /*0eb0*/  @!P1 SYNCS.PHASECHK.TRANS64 P1, [R7+URZ+0x30000], R6 ;  /* 0x03000006070095a7 */ /* 0x000ea4000802007f */
[----:B--2---:R-:W-:Y:S05]  /*0ec0*/  @!P1 BRA `(.L_x_15) ;  /* 0xfffffffc00ec9947 */ /* 0x004fea000383ffff */
[----:B------:R-:W-:Y:S01]  /*0ed0*/  ULEA UR9, UR5, UR7, 0xa ;  /* 0x0000000705097291 */ /* 0x000fe2000f8e503f */
[----:B------:R-:W-:Y:S01]  /*0ee0*/  WARPGROUP.ARRIVE ;  /* 0x00000000000079c5 */ /* 0x000fe20000000000 */
[----:B------:R-:W-:Y:S01]  /*0ef0*/  ULEA UR16, UR5, UR8, 0xb ;  /* 0x0000000805107291 */ /* 0x000fe2000f8e583f */
[----:B------:R-:W-:Y:S01]  /*0f00*/  UMOV UR13, 0x40000080 ;  /* 0x40000080000d7882 */ /* 0x000fe20000000000 */
[----:B------:R-:W-:-:S03]  /*0f10*/  UMOV UR15, 0x40000080 ;  /* 0x40000080000f7882 */ /* 0x000fc60000000000 */
[----:B------:R-:W-:Y:S02]  /*0f20*/  UMOV UR12, UR9 ;  /* 0x00000009000c7c82 */ /* 0x000fe40008000000 */
[----:B------:R-:W-:Y:S02]  /*0f30*/  UMOV UR14, UR16 ;  /* 0x00000010000e7c82 */ /* 0x000fe40008000000 */
[----:B------:R-:W-:Y:S01]  /*0f40*/  HGMMA.64x128x8.F32.TF32 R24, gdesc[UR12], R24, UP0 ;  /* 0x05e000000c1879f0 */ /* 0x000fe2000bf02818 */
        /* <DEDUP_REMOVED lines=34> */
[----:B------:R-:W-:Y:S03]  /*1170*/  HGMMA.64x128x8.F32.TF32 R24, gdesc[UR12], R24, gsb0 ;  /* 0x05e000000c1879f0 */ /* 0x000fe60008002818 */
[----:B------:R-:W-:Y:S02]  /*1180*/  WARPGROUP.DEPBAR.LE gsb0, 0x1 ;  /* 0x00008000000079c5 */ /* 0x000fe40000010100 */
[----:B------:R-:W-:Y:S05]  /*1190*/  @!P2 BRA `(.L_x_16) ;  /* 0x000000000004a947 */ /* 0x000fea0003800000 */
[----:B------:R-:W-:Y:S01]  /*11a0*/  BPT.TRAP 0x1 ;  /* 0x000000040000795c */ /* 0x000fe20000300000 */
.L_x_16:
[----:B------:R-:W-:Y:S01]  /*11b0*/  ULEA UR9, UR4, UR6, 0x3 ;  /* 0x0000000604097291 */ /* 0x000fe2000f8e183f */
[----:B------:R-:W-:-:S03]  /*11c0*/  ISETP.GT.U32.AND P1, PT, R2, 0x1, PT ;  /* 0x000000010200780c */ /* 0x000fc60003f24070 */
[----:B------:R-:W-:-:S04]  /*11d0*/  UIADD3 UR9, UR9, 0x30020, URZ ;  /* 0x0003002009097890 */ /* 0x000fc8000fffe03f */
[----:B------:R-:W-:-:S09]  /*11e0*/  UPRMT UR9, URZ, 0x654, UR9 ;  /* 0x000006543f097896 */ /* 0x000fd20008000009 */
[----:B------:R-:W-:Y:S01]  /*11f0*/  SYNCS.ARRIVE.TRANS64.RED.A1T0 RZ, [UR9], RZ ;  /* 0x000000ffffff79a7 */ /* 0x000fe20008100409 */
[----:B------:R-:W-:Y:S05]  /*1200*/  @P1 BRA `(.L_x_17) ;  /* 0x0000000000041947 */ /* 0x000fea0003800000 */
[----:B------:R-:W-:Y:S01]  /*1210*/  BPT.TRAP 0x1 ;  /* 0x000000040000795c */ /* 0x000fe20000300000 */
.L_x_17:
[----:B------:R-:W-:Y:S01]  /*1220*/  UIADD3 UR5, UR5, 0x1, URZ ;  /* 0x0000000105057890 */ /* 0x000fe2000fffe03f */
[C---:B------:R-:W-:Y:S01]  /*1230*/  ISETP.GT.AND P1, PT, R4.reuse, 0x1, PT ;  /* 0x000000010400780c */ /* 0x040fe20003f24270 */
[----:B------:R-:W-:Y:S01]  /*1240*/  UIADD3 UR4, UR4, 0x1, URZ ;  /* 0x0000000104047890 */ /* 0x000fe2000fffe03f */
[----:B------:R-:W-:Y:S01]  /*1250*/  VIADD R4, R4, 0xffffffff ;  /* 0xffffffff04047836 */ /* 0x000fe20000000000 */
[----:B------:R-:W-:Y:S02]  /*1260*/  UISETP.NE.AND UP0, UPT, UR5, 0x4, UPT ;  /* 0x000000040500788c */ /* 0x000fe4000bf05270 */
[----:B------:R-:W-:Y:S02]  /*1270*/  UISETP.NE.AND UP1, UPT, UR4, 0x4, UPT ;  /* 0x000000040400788c */ /* 0x000fe4000bf25270 */
[----:B------:R-:W-:Y:S02]  /*1280*/  USEL UR9, URZ, 0x1, UP0 ;  /* 0x000000013f097887 */ /* 0x000fe40008000000 */
[----:B------:R-:W-:-:S02]  /*1290*/  USEL UR5, UR5, URZ, UP0 ;  /* 0x0000003f05057287 */ /* 0x000fc40008000000 */
[----:B------:R-:W-:Y:S02]  /*12a0*/  USEL UR4, UR4, URZ, UP1 ;  /* 0x0000003f04047287 */ /* 0x000fe40008800000 */
[----:B------:R-:W-:Y:S01]  /*12b0*/  UPLOP3.LUT UP0, UPT, UPT, UPT, UPT, 0x80, 0x0 ;  /* 0x000000000000789c */ /* 0x000fe20003f0f070 */
[----:B------:R-:W-:Y:S01]  /*12c0*/  LOP3.LUT R8, R8, UR9, RZ, 0x3c, !PT ;  /* 0x0000000908087c12 */ /* 0x000fe2000f8e3cff */
[----:B------:R-:W-:Y:S09]  /*12d0*/  @P1 BRA `(.L_x_18) ;  /* 0xfffffff800d41947 */ /* 0x000ff2000383ffff */
.L_x_13:
[----:B------:R-:W-:Y:S02]  /*12e0*/  WARPGROUP.DEPBAR.LE gsb0, 0x0 ;  /* 0x00008000000079c5 */ /* 0x000fe40000010000 */
[----:B------:R-:W-:Y:S05]  /*12f0*/  @!P0 BRA `(.L_x_19) ;  /* 0x00000000003c8947 */ /* 0x000fea0003800000 */
[----:B------:R-:W-:-:S04]  /*1300*/  LOP3.LUT R4, R2, 0x1, RZ, 0xfc, !PT ;  /* 0x0000000102047812 */ /* 0x000fc800078efcff */
[----:B------:R-:W-:-:S13]  /*1310*/  ISETP.NE.AND P0, PT, R4, 0x3, PT ;  /* 0x000000030400780c */ /* 0x000fda0003f05270 */
[----:B------:R-:W-:Y:S05]  /*1320*/  @!P0 BRA `(.L_x_20) ;  /* 0x0000000000048947 */ /* 0x000fea0003800000 */
[----:B------:R-:W-:Y:S01]  /*1330*/  BPT.TRAP 0x1 ;  /* 0x000000040000795c */ /* 0x000fe20000300000 */
.L_x_20:
[----:B-1----:R-:W1:Y:S01]  /*1340*/  S2R R7, SR_CgaCtaId ;  /* 0x0000000000077919 */ /* 0x002e620000008800 */
[----:B------:R-:W-:Y:S01]  /*1350*/  IMAD.SHL.U32 R5, R5, 0x8, RZ ;  /* 0x0000000805057824 */ /* 0x000fe200078e00ff */
[----:B------:R-:W-:Y:S02]  /*1360*/  MOV R4, 0x400 ;  /* 0x0000040000047802 */ /* 0x000fe40000000f00 */
[----:B------:R-:W-:Y:S02]  /*1370*/  ISETP.GT.U32.AND P0, PT, R2, 0x1, PT ;  /* 0x000000010200780c */ /* 0x000fe40003f04070 */
[----:B------:R-:W-:Y:S02]  /*1380*/  LOP3.LUT R5, R5, 0x18, RZ, 0xc0, !PT ;  /* 0x0000001805057812 */ /* 0x000fe400078ec0ff */
[----:B-1----:R-:W-:-:S04]  /*1390*/  LEA R4, R7, R4, 0x18 ;  /* 0x0000000407047211 */ /* 0x002fc800078ec0ff */
[----:B------:R-:W-:-:S04]  /*13a0*/  IADD3 R5, R4, 0x30020, R5 ;  /* 0x0003002004057810 */ /* 0x000fc80007ffe005 */
[----:B------:R-:W-:-:S04]  /*13b0*/  PRMT R5, RZ, 0x654, R5 ;  /* 0x00000654ff057816 */ /* 0x000fc80000000005 */
[----:B------:R2:W-:Y:S01]  /*13c0*/  SYNCS.ARRIVE.TRANS64.RED.A1T0 RZ, [R5+URZ], RZ ;  /* 0x000000ff05ff79a7 */ /* 0x0005e2000810043f */
[----:B------:R-:W-:Y:S05]  /*13d0*/  @P0 BRA `(.L_x_19) ;  /* 0x0000000000040947 */ /* 0x000fea0003800000 */
[----:B------:R-:W-:Y:S01]  /*13e0*/  BPT.TRAP 0x1 ;  /* 0x000000040000795c */ /* 0x000fe20000300000 */
.L_x_19:
[----:B--2---:R-:W2:Y:S01]  /*13f0*/  S2R R5, SR_TID.X ;  /* 0x0000000000057919 */ /* 0x004ea20000002100 */
[----:B------:R-:W-:Y:S01]  /*1400*/  ULDC.64 UR4, c[0x0][0x280] ;  /* 0x0000a00000047ab9 */ /* 0x000fe20000000a00 */
[----:B------:R-:W4:Y:S01]  /*1410*/  S2R R4, SR_CTAID.Y ;  /* 0x0000000000047919 */ /* 0x000f220000002600 */
[----:B------:R-:W0:Y:S01]  /*1420*/  S2R R15, SR_CTAID.X ;  /* 0x00000000000f7919 */ /* 0x000e220000002500 */
[----:B--2---:R-:W-:-:S04]  /*1430*/  SHF.R.S32.HI R2, RZ, 0x1f, R5 ;  /* 0x0000001fff027819 */ /* 0x004fc80000011405 */
[----:B------:R-:W-:-:S04]  /*1440*/  LEA.HI R2, R2, R5, RZ, 0x7 ;  /* 0x0000000502027211 */ /* 0x000fc800078f38ff */
[----:B------:R-:W-:Y:S01]  /*1450*/  LOP3.LUT R2, R2, 0xffffff80, RZ, 0xc0, !PT ;  /* 0xffffff8002027812 */ /* 0x000fe200078ec0ff */
[----:B0-----:R-:W-:-:S04]  /*1460*/  IMAD.SHL.U32 R8, R15, 0x40, RZ ;  /* 0x000000400f087824 */ /* 0x001fc800078e00ff */
[----:B------:R-:W-:Y:S02]  /*1470*/  IMAD.IADD R2, R5, 0x1, -R2 ;  /* 0x0000000105027824 */ /* 0x000fe400078e0a02 */
[----:B----4-:R-:W-:-:S03]  /*1480*/  IMAD.SHL.U32 R5, R4, 0x80, RZ ;  /* 0x0000008004057824 */ /* 0x010fc600078e00ff */
[----:B------:R-:W-:Y:S02]  /*1490*/  SHF.R.S32.HI R9, RZ, 0x1f, R2 ;  /* 0x0000001fff097819 */ /* 0x000fe40000011402 */
[----:B------:R-:W-:Y:S02]  /*14a0*/  ISETP.GE.AND P0, PT, R5, UR5, PT ;  /* 0x0000000505007c0c */ /* 0x000fe4000bf06270 */
[----:B------:R-:W-:Y:S02]  /*14b0*/  LEA.HI R4, R9, R2, RZ, 0x2 ;  /* 0x0000000209047211 */ /* 0x000fe400078f10ff */
[----:B------:R-:W-:Y:S02]  /*14c0*/  ISETP.GE.OR P0, PT, R8, UR4, P0 ;  /* 0x0000000408007c0c */ /* 0x000fe40008706670 */
[--C-:B------:R-:W-:Y:S02]  /*14d0*/  SHF.R.S32.HI R10, RZ, 0x2, R4.reuse ;  /* 0x00000002ff0a7819 */ /* 0x100fe40000011404 */
[----:B-1----:R-:W-:-:S04]  /*14e0*/  SHF.R.S32.HI R7, RZ, 0x1f, R4 ;  /* 0x0000001fff077819 */ /* 0x002fc80000011404 */
[----:B------:R-:W-:-:S04]  /*14f0*/  LEA.HI R7, R7, R10, RZ, 0x3 ;  /* 0x0000000a07077211 */ /* 0x000fc800078f18ff */
[----:B------:R-:W-:Y:S01]  /*1500*/  LOP3.LUT R13, R7, 0xfffffff8, RZ, 0xc0, !PT ;  /* 0xfffffff8070d7812 */ /* 0x000fe200078ec0ff */
[----:B------:R-:W-:Y:S06]  /*1510*/  @P0 EXIT ;  /* 0x000000000000094d */ /* 0x000fec0003800000 */
[----:B------:R-:W0:Y:S01]  /*1520*/  LDC.64 R6, c[0x0][0x658] ;  /* 0x00019600ff067b82 */ /* 0x000e220000000a00 */
[----:B------:R-:W-:Y:S01]  /*1530*/  LOP3.LUT R11, R4, 0x7ffffffc, RZ, 0xc0, !PT ;  /* 0x7ffffffc040b7812 */ /* 0x000fe200078ec0ff */
[----:B------:R-:W-:Y:S01]  /*1540*/  IMAD.IADD R10, R10, 0x1, -R13 ;  /* 0x000000010a0a7824 */ /* 0x000fe200078e0a0d */
[----:B------:R-:W-:Y:S02]  /*1550*/  LEA.HI R9, R9, R2, RZ, 0x5 ;  /* 0x0000000209097211 */ /* 0x000fe400078f28ff */
[----:B---3-5:R-:W-:Y:S01]  /*1560*/  FSETP.NEU.AND P1, PT, R3, RZ, PT ;  /* 0x000000ff0300720b */ /* 0x028fe20003f2d000 */
[----:B------:R-:W-:Y:S01]  /*1570*/  IMAD.IADD R2, R2, 0x1, -R11 ;  /* 0x0000000102027824 */ /* 0x000fe200078e0a0b */
[----:B------:R-:W-:Y:S02]  /*1580*/  SHF.R.S32.HI R11, RZ, 0x1f, R10 ;  /* 0x0000001fff0b7819 */ /* 0x000fe4000001140a */
[----:B------:R-:W-:Y:S01]  /*1590*/  SHF.R.S32.HI R9, RZ, 0x5, R9 ;  /* 0x00000005ff097819 */ /* 0x000fe20000011409 */
[----:B------:R-:W-:-:S02]  /*15a0*/  IMAD.SHL.U32 R2, R2, 0x2, RZ ;  /* 0x0000000202027824 */ /* 0x000fc400078e00ff */
[----:B------:R-:W-:-:S03]  /*15b0*/  IMAD.WIDE R14, R15, 0x40, R10 ;  /* 0x000000400f0e7825 */ /* 0x000fc600078e020a */
[----:B------:R-:W-:Y:S01]  /*15c0*/  IADD3 R4, P0, R5, R2, RZ ;  /* 0x0000000205047210 */ /* 0x000fe20007f1e0ff */
[C---:B------:R-:W-:Y:S01]  /*15d0*/  IMAD R11, R9.reuse, -0x10, -R8 ;  /* 0xfffffff0090b7824 */ /* 0x040fe200078e0a08 */
[----:B------:R-:W-:Y:S01]  /*15e0*/  SHF.R.S32.HI R8, RZ, 0x1f, R2 ;  /* 0x0000001fff087819 */ /* 0x000fe20000011402 */
[----:B------:R-:W-:Y:S01]  /*15f0*/  IMAD.WIDE R14, R9, 0x10, R14 ;  /* 0x00000010090e7825 */ /* 0x000fe200078e020e */
[----:B------:R-:W-:Y:S02]  /*1600*/  IADD3 R2, -R2, UR5, -R5 ;  /* 0x0000000502027c10 */ /* 0x000fe4000fffe905 */
[----:B------:R-:W-:Y:S02]  /*1610*/  LEA.HI.X.SX32 R5, R5, R8, 0x1, P0 ;  /* 0x0000000805057211 */ /* 0x000fe400000f0eff */
[----:B------:R-:W-:Y:S01]  /*1620*/  IADD3 R10, R11, UR4, -R10 ;  /* 0x000000040b0a7c10 */ /* 0x000fe2000fffe80a */
[-C--:B0-----:R-:W-:Y:S01]  /*1630*/  IMAD R8, R15, R6.reuse, RZ ;  /* 0x000000060f087224 */ /* 0x081fe200078e02ff */
[----:B------:R-:W-:Y:S01]  /*1640*/  ISETP.GT.AND P0, PT, R2, RZ, PT ;  /* 0x000000ff0200720c */ /* 0x000fe20003f04270 */
[----:B------:R-:W-:Y:S01]  /*1650*/  IMAD.WIDE.U32 R12, R14, R6, R4 ;  /* 0x000000060e0c7225 */ /* 0x000fe200078e0004 */
[----:B------:R-:W-:-:S02]  /*1660*/  SHF.L.U64.HI R11, R6, 0x3, R7 ;  /* 0x00000003060b7819 */ /* 0x000fc40000010207 */
[----:B------:R-:W-:Y:S01]  /*1670*/  ISETP.GT.AND P3, PT, R10, RZ, P0 ;  /* 0x000000ff0a00720c */ /* 0x000fe20000764270 */
[----:B------:R-:W-:Y:S02]  /*1680*/  IMAD R19, R14, R7, R8 ;  /* 0x000000070e137224 */ /* 0x000fe400078e0208 */
[----:B------:R-:W-:Y:S02]  /*1690*/  IMAD.SHL.U32 R16, R6, 0x8, RZ ;  /* 0x0000000806107824 */ /* 0x000fe400078e00ff */
[----:B------:R-:W-:Y:S01]  /*16a0*/  IMAD.IADD R19, R13, 0x1, R19 ;  /* 0x000000010d137824 */ /* 0x000fe200078e0213 */
[----:B------:R-:W-:Y:S07]  /*16b0*/  @!P1 BRA `(.L_x_21) ;  /* 0x0000002800cc9947 */ /* 0x000fee0003800000 */
[----:B------:R-:W-:Y:S01]  /*16c0*/  ULDC.64 UR6, c[0x0][0x630] ;  /* 0x00018c0000067ab9 */ /* 0x000fe20000000a00 */
[----:B------:R-:W-:Y:S01]  /*16d0*/  ULDC.64 UR8, c[0x0][0x628] ;  /* 0x00018a0000087ab9 */ /* 0x000fe20000000a00 */
[----:B------:R-:W-:Y:S01]  /*16e0*/  IMAD R13, R15, UR6, RZ ;  /* 0x000000060f0d7c24 */ /* 0x000fe2000f8e02ff */
[----:B------:R-:W-:Y:S01]  /*16f0*/  ULDC.64 UR4, c[0x0][0x650] ;  /* 0x0001940000047ab9 */ /* 0x000fe20000000a00 */
[----:B------:R-:W-:-:S04]  /*1700*/  IMAD.WIDE.U32 R8, R14, UR6, R4 ;  /* 0x000000060e087c25 */ /* 0x000fc8000f8e0004 */
[----:B------:R-:W-:Y:S01]  /*1710*/  IMAD R13, R14, UR7, R13 ;  /* 0x000000070e0d7c24 */ /* 0x000fe2000f8e020d */
[----:B------:R-:W-:-:S03]  /*1720*/  LEA R6, P1, R8, UR8, 0x2 ;  /* 0x0000000808067c11 */ /* 0x000fc6000f8210ff */
[----:B------:R-:W-:-:S05]  /*1730*/  IMAD.IADD R7, R9, 0x1, R13 ;  /* 0x0000000109077824 */ /* 0x000fca00078e020d */
[----:B------:R-:W-:-:S05]  /*1740*/  LEA.HI.X R7, R8, UR9, R7, 0x2, P1 ;  /* 0x0000000908077c11 */ /* 0x000fca00088f1407 */
[----:B------:R-:W2:Y:S01]  /*1750*/  @P3 LDG.E.LTC128B R17, desc[UR10][R6.64] ;  /* 0x0000000a06113981 */ /* 0x000ea2000c1e1920 */
[----:B------:R-:W-:Y:S01]  /*1760*/  ISETP.GT.AND P1, PT, R2, 0x1, PT ;  /* 0x000000010200780c */ /* 0x000fe20003f24270 */
[----:B------:R-:W-:Y:S03]  /*1770*/  BSSY B0, `(.L_x_22) ;  /* 0x000000b000007945 */ /* 0x000fe60003800000 */
[----:B------:R-:W-:Y:S02]  /*1780*/  ISETP.GT.AND P2, PT, R10, RZ, P1 ;  /* 0x000000ff0a00720c */ /* 0x000fe40000f44270 */
[----:B--2---:R-:W-:-:S05]  /*1790*/  LOP3.LUT R8, R17, 0xffffe000, RZ, 0xc0, !PT ;  /* 0xffffe00011087812 */ /* 0x004fca00078ec0ff */
[----:B------:R-:W-:Y:S01]  /*17a0*/  FMUL R9, R8, R3 ;  /* 0x0000000308097220 */ /* 0x000fe20000400000 */
[----:B------:R-:W-:-:S03]  /*17b0*/  LEA R8, P4, R12, UR4, 0x2 ;  /* 0x000000040c087c11 */ /* 0x000fc6000f8810ff */
[----:B------:R-:W-:Y:S01]  /*17c0*/  FFMA R21, R24, R0, R9 ;  /* 0x0000000018157223 */ /* 0x000fe20000000009 */
[----:B------:R-:W-:-:S04]  /*17d0*/  LEA.HI.X R9, R12, UR5, R19, 0x2, P4 ;  /* 0x000000050c097c11 */ /* 0x000fc8000a0f1413 */
[----:B------:R-:W-:-:S05]  /*17e0*/  F2FP.TF32.F32.PACK_B R21, R21 ;  /* 0x00000015ff15723e */ /* 0x000fca00024050ff */
[----:B------:R0:W-:Y:S01]  /*17f0*/  @P3 STG.E desc[UR10][R8.64], R21 ;  /* 0x0000001508003986 */ /* 0x0001e2000c10190a */
[----:B------:R-:W-:Y:S05]  /*1800*/  @!P2 BRA `(.L_x_23) ;  /* 0x000000000004a947 */ /* 0x000fea0003800000 */
[----:B------:R1:W5:Y:S02]  /*1810*/  LDG.E.LTC128B R17, desc[UR10][R6.64+0x4] ;  /* 0x0000040a06117981 */ /* 0x000364000c1e1920 */
.L_x_23:
[----:B------:R-:W-:Y:S05]  /*1820*/  BSYNC B0 ;  /* 0x0000000000007941 */ /* 0x000fea0003800000 */
.L_x_22:
[----:B------:R-:W-:Y:S01]  /*1830*/  USHF.L.U32 UR5, UR6, 0x3, URZ ;  /* 0x0000000306057899 */ /* 0x000fe2000800063f */
[----:B-----5:R-:W-:Y:S01]  /*1840*/  LOP3.LUT R12, R17, 0xffffe000, RZ, 0xc0, !PT ;  /* 0xffffe000110c7812 */ /* 0x020fe200078ec0ff */
[----:B------:R-:W-:Y:S01]  /*1850*/  USHF.L.U64.HI UR4, UR6, 0x3, UR7 ;  /* 0x0000000306047899 */ /* 0x000fe20008010207 */
[----:B------:R-:W-:-:S03]  /*1860*/  ISETP.GT.AND P0, PT, R10, 0x8, P0 ;  /* 0x000000080a00780c */ /* 0x000fc60000704270 */
[----:B------:R-:W-:Y:S02]  /*1870*/  IMAD.U32 R18, RZ, RZ, UR5 ;  /* 0x00000005ff127e24 */ /* 0x000fe4000f8e00ff */
[----:B------:R-:W-:Y:S01]  /*1880*/  FMUL R12, R12, R3 ;  /* 0x000000030c0c7220 */ /* 0x000fe20000400000 */
[----:B------:R-:W-:-:S03]  /*1890*/  IMAD.U32 R19, RZ, RZ, UR4 ;  /* 0x00000004ff137e24 */ /* 0x000fc6000f8e00ff */
[----:B------:R-:W-:Y:S01]  /*18a0*/  FFMA R25, R25, R0, R12 ;  /* 0x0000000019197223 */ /* 0x000fe2000000000c */
[----:B------:R-:W-:-:S04]  /*18b0*/  IMAD.WIDE.U32 R14, R14, UR6, R18 ;  /* 0x000000060e0e7c25 */ /* 0x000fc8000f8e0012 */
[----:B------:R-:W-:Y:S02]  /*18c0*/  F2FP.TF32.F32.PACK_B R25, R25 ;  /* 0x00000019ff19723e */ /* 0x000fe400024050ff */
[----:B------:R-:W-:-:S03]  /*18d0*/  IADD3 R14, P3, R4, R14, RZ ;  /* 0x0000000e040e7210 */ /* 0x000fc60007f7e0ff */
[----:B------:R2:W-:Y:S01]  /*18e0*/  @P2 STG.E desc[UR10][R8.64+0x4], R25 ;  /* 0x0000041908002986 */ /* 0x0005e2000c10190a */
[----:B------:R-:W-:Y:S02]  /*18f0*/  IADD3.X R5, R5, R13, R15, P3, !PT ;  /* 0x0000000d05057210 */ /* 0x000fe40001ffe40f */
[----:B------:R-:W-:-:S04]  /*1900*/  LEA R4, P3, R14, UR8, 0x2 ;  /* 0x000000080e047c11 */ /* 0x000fc8000f8610ff */
[----:B------:R-:W-:-:S05]  /*1910*/  LEA.HI.X R5, R14, UR9, R5, 0x2, P3 ;  /* 0x000000090e057c11 */ /* 0x000fca00098f1405 */
[----:B------:R-:W3:Y:S01]  /*1920*/  @P0 LDG.E.LTC128B R17, desc[UR10][R4.64] ;  /* 0x0000000a04110981 */ /* 0x000ee2000c1e1920 */
[----:B------:R-:W-:Y:S01]  /*1930*/  SHF.L.U64.HI R11, R16, 0x2, R11 ;  /* 0x00000002100b7819 */ /* 0x000fe2000001020b */
[----:B------:R-:W-:Y:S01]  /*1940*/  BSSY B0, `(.L_x_24) ;  /* 0x000000b000007945 */ /* 0x000fe20003800000 */
[----:B------:R-:W-:Y:S02]  /*1950*/  ISETP.GT.AND P1, PT, R10, 0x8, P1 ;  /* 0x000000080a00780c */ /* 0x000fe40000f24270 */
[----:B---3--:R-:W-:-:S05]  /*1960*/  LOP3.LUT R12, R17, 0xffffe000, RZ, 0xc0, !PT ;  /* 0xffffe000110c7812 */ /* 0x008fca00078ec0ff */
[----:B------:R-:W-:Y:S01]  /*1970*/  FMUL R13, R12, R3 ;  /* 0x000000030c0d7220 */ /* 0x000fe20000400000 */
[----:B------:R-:W-:-:S03]  /*1980*/  LEA R12, P2, R16, R8, 0x2 ;  /* 0x00000008100c7211 */ /* 0x000fc600078410ff */
[----:B------:R-:W-:Y:S02]  /*1990*/  FFMA R15, R26, R0, R13 ;  /* 0x000000001a0f7223 */ /* 0x000fe4000000000d */
[----:B------:R-:W-:-:S03]  /*19a0*/  IMAD.X R13, R11, 0x1, R9, P2 ;  /* 0x000000010b0d7824 */ /* 0x000fc600010e0609 */
[----:B------:R-:W-:-:S05]  /*19b0*/  F2FP.TF32.F32.PACK_B R15, R15 ;  /* 0x0000000fff0f723e */ /* 0x000fca00024050ff */
[----:B------:R2:W-:Y:S01]  /*19c0*/  @P0 STG.E desc[UR10][R12.64], R15 ;  /* 0x0000000f0c000986 */ /* 0x0005e2000c10190a */
[----:B------:R-:W-:Y:S05]  /*19d0*/  @!P1 BRA `(.L_x_25) ;  /* 0x0000000000049947 */ /* 0x000fea0003800000 */
[----:B------:R3:W5:Y:S02]  /*19e0*/  LDG.E.LTC128B R17, desc[UR10][R4.64+0x4] ;  /* 0x0000040a04117981 */ /* 0x000764000c1e1920 */
.L_x_25:
[----:B------:R-:W-:Y:S05]  /*19f0*/  BSYNC B0 ;  /* 0x0000000000007941 */ /* 0x000fea0003800000 */
.L_x_24:
[----:B-----5:R-:W-:Y:S01]  /*1a00*/  LOP3.LUT R14, R17, 0xffffe000, RZ, 0xc0, !PT ;  /* 0xffffe000110e7812 */ /* 0x020fe200078ec0ff */
[----:B------:R-:W-:Y:S01]  /*1a10*/  BSSY B0, `(.L_x_26) ;  /* 0x0000009000007945 */ /* 0x000fe20003800000 */
[----:B------:R-:W-:-:S03]  /*1a20*/  ISETP.GT.AND P0, PT, R2, 0x8, PT ;  /* 0x000000080200780c */ /* 0x000fc60003f04270 */
[----:B------:R-:W-:Y:S01]  /*1a30*/  FMUL R14, R14, R3 ;  /* 0x000000030e0e7220 */ /* 0x000fe20000400000 */
[----:B------:R-:W-:-:S03]  /*1a40*/  ISETP.GT.AND P2, PT, R10, RZ, P0 ;  /* 0x000000ff0a00720c */ /* 0x000fc60000744270 */
[----:B------:R-:W-:-:S05]  /*1a50*/  FFMA R27, R27, R0, R14 ;  /* 0x000000001b1b7223 */ /* 0x000fca000000000e */
[----:B------:R-:W-:-:S05]  /*1a60*/  F2FP.TF32.F32.PACK_B R27, R27 ;  /* 0x0000001bff1b723e */ /* 0x000fca00024050ff */
[----:B------:R4:W-:Y:S01]  /*1a70*/  @P1 STG.E desc[UR10][R12.64+0x4], R27 ;  /* 0x0000041b0c001986 */ /* 0x0009e2000c10190a */
[----:B------:R-:W-:Y:S05]  /*1a80*/  @!P2 BRA `(.L_x_27) ;  /* 0x000000000004a947 */ /* 0x000fea0003800000 */
[----:B------:R0:W5:Y:S02]  /*1a90*/  LDG.E.LTC128B R17, desc[UR10][R6.64+0x20] ;  /* 0x0000200a06117981 */ /* 0x000164000c1e1920 */
.L_x_27:
[----:B------:R-:W-:Y:S05]  /*1aa0*/  BSYNC B0 ;  /* 0x0000000000007941 */ /* 0x000fea0003800000 */
.L_x_26:
        /* <DEDUP_REMOVED lines=10> */
.L_x_29:
[----:B------:R-:W-:Y:S05]  /*1b50*/  BSYNC B0 ;  /* 0x0000000000007941 */ /* 0x000fea0003800000 */
.L_x_28:
[----:B-----5:R-:W-:Y:S01]  /*1b60*/  LOP3.LUT R14, R17, 0xffffe000, RZ, 0xc0, !PT ;  /* 0xffffe000110e7812 */ /* 0x020fe200078ec0ff */
[----:B------:R-:W-:Y:S01]  /*1b70*/  BSSY B0, `(.L_x_30) ;  /* 0x0000008000007945 */ /* 0x000fe20003800000 */
[----:B------:R-:W-:-:S03]  /*1b80*/  ISETP.GT.AND P0, PT, R10, 0x8, P0 ;  /* 0x000000080a00780c */ /* 0x000fc60000704270 */
[----:B------:R-:W-:-:S04]  /*1b90*/  FMUL R14, R14, R3 ;  /* 0x000000030e0e7220 */ /* 0x000fc80000400000 */
[----:B------:R-:W-:-:S05]  /*1ba0*/  FFMA R29, R29, R0, R14 ;  /* 0x000000001d1d7223 */ /* 0x000fca000000000e */
[----:B------:R-:W-:-:S05]  /*1bb0*/  F2FP.TF32.F32.PACK_B R29, R29 ;  /* 0x0000001dff1d723e */ /* 0x000fca00024050ff */
[----:B------:R0:W-:Y:S01]  /*1bc0*/  @P3 STG.E desc[UR10][R8.64+0x24], R29 ;  /* 0x0000241d08003986 */ /* 0x0001e2000c10190a */
[----:B------:R-:W-:Y:S05]  /*1bd0*/  @!P0 BRA `(.L_x_31) ;  /* 0x0000000000048947 */ /* 0x000fea0003800000 */
[----:B------:R0:W5:Y:S02]  /*1be0*/  LDG.E.LTC128B R17, desc[UR10][R4.64+0x20] ;  /* 0x0000200a04117981 */ /* 0x000164000c1e1920 */
.L_x_31:
[----:B------:R-:W-:Y:S05]  /*1bf0*/  BSYNC B0 ;  /* 0x0000000000007941 */ /* 0x000fea0003800000 */
.L_x_30:
[----:B-----5:R-:W-:Y:S01]  /*1c00*/  LOP3.LUT R14, R17, 0xffffe000, RZ, 0xc0, !PT ;  /* 0xffffe000110e7812 */ /* 0x020fe200078ec0ff */
[----:B------:R-:W-:Y:S01]  /*1c10*/  BSSY B0, `(.L_x_32) ;  /* 0x0000008000007945 */ /* 0x000fe20003800000 */
[----:B------:R-:W-:-:S03]  /*1c20*/  ISETP.GT.AND P1, PT, R10, 0x8, P1 ;  /* 0x000000080a00780c */ /* 0x000fc60000f24270 */
[----:B0-----:R-:W-:-:S04]  /*1c30*/  FMUL R11, R14, R3 ;  /* 0x000000030e0b7220 */ /* 0x001fc80000400000 */
[----:B------:R-:W-:-:S05]  /*1c40*/  FFMA R11, R30, R0, R11 ;  /* 0x000000001e0b7223 */ /* 0x000fca000000000b */
[----:B------:R-:W-:-:S05]  /*1c50*/  F2FP.TF32.F32.PACK_B R11, R11 ;  /* 0x0000000bff0b723e */ /* 0x000fca00024050ff */
[----:B------:R0:W-:Y:S01]  /*1c60*/  @P0 STG.E desc[UR10][R12.64+0x20], R11 ;  /* 0x0000200b0c000986 */ /* 0x0001e2000c10190a */
[----:B------:R-:W-:Y:S05]  /*1c70*/  @!P1 BRA `(.L_x_33) ;  /* 0x0000000000049947 */ /* 0x000fea0003800000 */
[----:B------:R0:W5:Y:S02]  /*1c80*/  LDG.E.LTC128B R17, desc[UR10][R4.64+0x24] ;  /* 0x0000240a04117981 */ /* 0x000164000c1e1920 */
.L_x_33:
[----:B------:R-:W-:Y:S05]  /*1c90*/  BSYNC B0 ;  /* 0x0000000000007941 */ /* 0x000fea0003800000 */
.L_x_32:
        /* <DEDUP_REMOVED lines=10> */
.L_x_35:
[----:B------:R-:W-:Y:S05]  /*1d40*/  BSYNC B0 ;  /* 0x0000000000007941 */ /* 0x000fea0003800000 */
.L_x_34:
[----:B-----5:R-:W-:Y:S01]  /*1d50*/  LOP3.LUT R14, R17, 0xffffe000, RZ, 0xc0, !PT ;  /* 0xffffe000110e7812 */ /* 0x020fe200078ec0ff */
[----:B------:R-:W-:Y:S01]  /*1d60*/  BSSY B0, `(.L_x_36) ;  /* 0x0000009000007945 */ /* 0x000fe20003800000 */
[----:B------:R-:W-:-:S03]  /*1d70*/  ISETP.GT.AND P1, PT, R2, 0x11, PT ;  /* 0x000000110200780c */ /* 0x000fc60003f24270 */
[----:B0-----:R-:W-:Y:S01]  /*1d80*/  FMUL R11, R14, R3 ;  /* 0x000000030e0b7220 */ /* 0x001fe20000400000 */
[----:B------:R-:W-:-:S03]  /*1d90*/  ISETP.GT.AND P3, PT, R10, RZ, P1 ;  /* 0x000000ff0a00720c */ /* 0x000fc60000f64270 */
[----:B------:R-:W-:-:S05]  /*1da0*/  FFMA R11, R32, R0, R11 ;  /* 0x00000000200b7223 */ /* 0x000fca000000000b */
[----:B------:R-:W-:-:S05]  /*1db0*/  F2FP.TF32.F32.PACK_B R11, R11 ;  /* 0x0000000bff0b723e */ /* 0x000fca00024050ff */
[----:B------:R0:W-:Y:S01]  /*1dc0*/  @P2 STG.E desc[UR10][R8.64+0x40], R11 ;  /* 0x0000400b08002986 */ /* 0x0001e2000c10190a */
[----:B------:R-:W-:Y:S05]  /*1dd0*/  @!P3 BRA `(.L_x_37) ;  /* 0x000000000004b947 */ /* 0x000fea0003800000 */
[----:B------:R0:W5:Y:S02]  /*1de0*/  LDG.E.LTC128B R17, desc[UR10][R6.64+0x44] ;  /* 0x0000440a06117981 */ /* 0x000164000c1e1920 */
.L_x_37:
[----:B------:R-:W-:Y:S05]  /*1df0*/  BSYNC B0 ;  /* 0x0000000000007941 */ /* 0x000fea0003800000 */
.L_x_36:
        /* <DEDUP_REMOVED lines=9> */
.L_x_39:
[----:B------:R-:W-:Y:S05]  /*1e90*/  BSYNC B0 ;  /* 0x0000000000007941 */ /* 0x000fea0003800000 */
.L_x_38:
        /* <DEDUP_REMOVED lines=9> */
.L_x_41:
[----:B------:R-:W-:Y:S05]  /*1f30*/  BSYNC B0 ;  /* 0x0000000000007941 */ /* 0x000fea0003800000 */
.L_x_40:
        /* <DEDUP_REMOVED lines=10> */
.L_x_43:
[----:B------:R-:W-:Y:S05]  /*1fe0*/  BSYNC B0 ;  /* 0x0000000000007941 */ /* 0x000fea0003800000 */
.L_x_42:
        /* <DEDUP_REMOVED lines=10> */
.L_x_45:
[----:B------:R-:W-:Y:S05]  /*2090*/  BSYNC B0 ;  /* 0x0000000000007941 */ /* 0x000fea0003800000 */
.L_x_44:
        /* <DEDUP_REMOVED lines=9> */
.L_x_47:
[----:B------:R-:W-:Y:S05]  /*2130*/  BSYNC B0 ;  /* 0x0000000000007941 */ /* 0x000fea0003800000 */
.L_x_46:
        /* <DEDUP_REMOVED lines=9> */
.L_x_49:
[----:B------:R-:W-:Y:S05]  /*21d0*/  BSYNC B0 ;  /* 0x0000000000007941 */ /* 0x000fea0003800000 */
.L_x_48:
        /* <DEDUP_REMOVED lines=10> */
.L_x_51:
[----:B------:R-:W-:Y:S05]  /*2280*/  BSYNC B0 ;  /* 0x0000000000007941 */ /* 0x000fea0003800000 */
.L_x_50:
        /* <DEDUP_REMOVED lines=10> */
.L_x_53:
[----:B------:R-:W-:Y:S05]  /*2330*/  BSYNC B0 ;  /* 0x0000000000007941 */ /* 0x000fea0003800000 */
.L_x_52:
        /* <DEDUP_REMOVED lines=9> */
.L_x_55:
[----:B------:R-:W-:Y:S05]  /*23d0*/  BSYNC B0 ;  /* 0x0000000000007941 */ /* 0x000fea0003800000 */
.L_x_54:
        /* <DEDUP_REMOVED lines=9> */
.L_x_57:
[----:B------:R-:W-:Y:S05]  /*2470*/  BSYNC B0 ;  /* 0x0000000000007941 */ /* 0x000fea0003800000 */
.L_x_56:
        /* <DEDUP_REMOVED lines=10> */
.L_x_59:
[----:B------:R-:W-:Y:S05]  /*2520*/  BSYNC B0 ;  /* 0x0000000000007941 */ /* 0x000fea0003800000 */
.L_x_58:
        /* <DEDUP_REMOVED lines=10> */
.L_x_61:
[----:B------:R-:W-:Y:S05]  /*25d0*/  BSYNC B0 ;  /* 0x0000000000007941 */ /* 0x000fea0003800000 */
.L_x_60:
        /* <DEDUP_REMOVED lines=9> */
.L_x_63:
[----:B------:R-:W-:Y:S05]  /*2670*/  BSYNC B0 ;  /* 0x0000000000007941 */ /* 0x000fea0003800000 */
.L_x_62:
        /* <DEDUP_REMOVED lines=9> */
.L_x_65:
[----:B------:R-:W-:Y:S05]  /*2710*/  BSYNC B0 ;  /* 0x0000000000007941 */ /* 0x000fea0003800000 */
.L_x_64:
        /* <DEDUP_REMOVED lines=10> */
.L_x_67:
[----:B------:R-:W-:Y:S05]  /*27c0*/  BSYNC B0 ;  /* 0x0000000000007941 */ /* 0x000fea0003800000 */
.L_x_66:
        /* <DEDUP_REMOVED lines=10> */
.L_x_69:
[----:B------:R-:W-:Y:S05]  /*2870*/  BSYNC B0 ;  /* 0x0000000000007941 */ /* 0x000fea0003800000 */
.L_x_68:
        /* <DEDUP_REMOVED lines=9> */
.L_x_71:
[----:B------:R-:W-:Y:S05]  /*2910*/  BSYNC B0 ;  /* 0x0000000000007941 */ /* 0x000fea0003800000 */
.L_x_70:
        /* <DEDUP_REMOVED lines=9> */
.L_x_73:
[----:B------:R-:W-:Y:S05]  /*29b0*/  BSYNC B0 ;  /* 0x0000000000007941 */ /* 0x000fea0003800000 */
.L_x_72:
        /* <DEDUP_REMOVED lines=10> */
.L_x_75:
[----:B------:R-:W-:Y:S05]  /*2a60*/  BSYNC B0 ;  /* 0x0000000000007941 */ /* 0x000fea0003800000 */
.L_x_74:
        /* <DEDUP_REMOVED lines=10> */
.L_x_77:
[----:B------:R-:W-:Y:S05]  /*2b10*/  BSYNC B0 ;  /* 0x0000000000007941 */ /* 0x000fea0003800000 */
.L_x_76:
        /* <DEDUP_REMOVED lines=9> */
.L_x_79:
[----:B------:R-:W-:Y:S05]  /*2bb0*/  BSYNC B0 ;  /* 0x0000000000007941 */ /* 0x000fea0003800000 */
.L_x_78:
        /* <DEDUP_REMOVED lines=9> */
.L_x_81:
[----:B------:R-:W-:Y:S05]  /*2c50*/  BSYNC B0 ;  /* 0x0000000000007941 */ /* 0x000fea0003800000 */
.L_x_80:
        /* <DEDUP_REMOVED lines=10> */
.L_x_83:
[----:B------:R-:W-:Y:S05]  /*2d00*/  BSYNC B0 ;  /* 0x0000000000007941 */ /* 0x000fea0003800000 */
.L_x_82:
        /* <DEDUP_REMOVED lines=10> */
.L_x_85:
[----:B------:R-:W-:Y:S05]  /*2db0*/  BSYNC B0 ;  /* 0x0000000000007941 */ /* 0x000fea0003800000 */
.L_x_84:
        /* <DEDUP_REMOVED lines=9> */
.L_x_87:
[----:B------:R-:W-:Y:S05]  /*2e50*/  BSYNC B0 ;  /* 0x0000000000007941 */ /* 0x000fea0003800000 */
.L_x_86:
        /* <DEDUP_REMOVED lines=9> */
.L_x_89:
[----:B------:R-:W-:Y:S05]  /*2ef0*/  BSYNC B0 ;  /* 0x0000000000007941 */ /* 0x000fea0003800000 */
.L_x_88:
        /* <DEDUP_REMOVED lines=10> */
.L_x_91:
[----:B------:R-:W-:Y:S05]  /*2fa0*/  BSYNC B0 ;  /* 0x0000000000007941 */ /* 0x000fea0003800000 */
.L_x_90:
        /* <DEDUP_REMOVED lines=10> */
.L_x_93:
[----:B------:R-:W-:Y:S05]  /*3050*/  BSYNC B0 ;  /* 0x0000000000007941 */ /* 0x000fea0003800000 */
.L_x_92:
        /* <DEDUP_REMOVED lines=9> */
.L_x_95:
[----:B------:R-:W-:Y:S05]  /*30f0*/  BSYNC B0 ;  /* 0x0000000000007941 */ /* 0x000fea0003800000 */
.L_x_94:
        /* <DEDUP_REMOVED lines=9> */
.L_x_97:
[----:B------:R-:W-:Y:S05]  /*3190*/  BSYNC B0 ;  /* 0x0000000000007941 */ /* 0x000fea0003800000 */
.L_x_96:
        /* <DEDUP_REMOVED lines=10> */
.L_x_99:
[----:B------:R-:W-:Y:S05]  /*3240*/  BSYNC B0 ;  /* 0x0000000000007941 */ /* 0x000fea0003800000 */
.L_x_98:
        /* <DEDUP_REMOVED lines=10> */
.L_x_101:
[----:B------:R-:W-:Y:S05]  /*32f0*/  BSYNC B0 ;  /* 0x0000000000007941 */ /* 0x000fea0003800000 */
.L_x_100:
        /* <DEDUP_REMOVED lines=9> */
.L_x_103:
[----:B------:R-:W-:Y:S05]  /*3390*/  BSYNC B0 ;  /* 0x0000000000007941 */ /* 0x000fea0003800000 */
.L_x_102:
        /* <DEDUP_REMOVED lines=9> */
.L_x_105:
[----:B------:R-:W-:Y:S05]  /*3430*/  BSYNC B0 ;  /* 0x0000000000007941 */ /* 0x000fea0003800000 */
.L_x_104:
        /* <DEDUP_REMOVED lines=10> */
.L_x_107:
[----:B------:R-:W-:Y:S05]  /*34e0*/  BSYNC B0 ;  /* 0x0000000000007941 */ /* 0x000fea0003800000 */
.L_x_106:
        /* <DEDUP_REMOVED lines=10> */
.L_x_109:
[----:B------:R-:W-:Y:S05]  /*3590*/  BSYNC B0 ;  /* 0x0000000000007941 */ /* 0x000fea0003800000 */
.L_x_108:
        /* <DEDUP_REMOVED lines=9> */
.L_x_111:
[----:B------:R-:W-:Y:S05]  /*3630*/  BSYNC B0 ;  /* 0x0000000000007941 */ /* 0x000fea0003800000 */
.L_x_110:
        /* <DEDUP_REMOVED lines=9> */
.L_x_113:
[----:B------:R-:W-:Y:S05]  /*36d0*/  BSYNC B0 ;  /* 0x0000000000007941 */ /* 0x000fea0003800000 */
.L_x_112:
        /* <DEDUP_REMOVED lines=10> */
.L_x_115:
[----:B------:R-:W-:Y:S05]  /*3780*/  BSYNC B0 ;  /* 0x0000000000007941 */ /* 0x000fea0003800000 */
.L_x_114:
        /* <DEDUP_REMOVED lines=10> */
.L_x_117:
[----:B------:R-:W-:Y:S05]  /*3830*/  BSYNC B0 ;  /* 0x0000000000007941 */ /* 0x000fea0003800000 */
.L_x_116:
        /* <DEDUP_REMOVED lines=9> */
.L_x_119:
[----:B------:R-:W-:Y:S05]  /*38d0*/  BSYNC B0 ;  /* 0x0000000000007941 */ /* 0x000fea0003800000 */
.L_x_118:
        /* <DEDUP_REMOVED lines=9> */
.L_x_121:
[----:B------:R-:W-:Y:S05]  /*3970*/  BSYNC B0 ;  /* 0x0000000000007941 */ /* 0x000fea0003800000 */
.L_x_120:
        /* <DEDUP_REMOVED lines=10> */
.L_x_123:
[----:B------:R-:W-:Y:S05]  /*3a20*/  BSYNC B0 ;  /* 0x0000000000007941 */ /* 0x000fea0003800000 */
.L_x_122:
        /* <DEDUP_REMOVED lines=10> */
.L_x_125:
[----:B------:R-:W-:Y:S05]  /*3ad0*/  BSYNC B0 ;  /* 0x0000000000007941 */ /* 0x000fea0003800000 */
.L_x_124:
        /* <DEDUP_REMOVED lines=9> */
.L_x_127:
[----:B------:R-:W-:Y:S05]  /*3b70*/  BSYNC B0 ;  /* 0x0000000000007941 */ /* 0x000fea0003800000 */
.L_x_126:
        /* <DEDUP_REMOVED lines=9> */
.L_x_129:
[----:B------:R-:W-:Y:S05]  /*3c10*/  BSYNC B0 ;  /* 0x0000000000007941 */ /* 0x000fea0003800000 */
.L_x_128:
        /* <DEDUP_REMOVED lines=10> */
.L_x_131:
[----:B------:R-:W-:Y:S05]  /*3cc0*/  BSYNC B0 ;  /* 0x0000000000007941 */ /* 0x000fea0003800000 */
.L_x_130:
        /* <DEDUP_REMOVED lines=10> */
.L_x_133:
[----:B------:R-:W-:Y:S05]  /*3d70*/  BSYNC B0 ;  /* 0x0000000000007941 */ /* 0x000fea0003800000 */
.L_x_132:
        /* <DEDUP_REMOVED lines=9> */
.L_x_135:
[----:B------:R-:W-:Y:S05]  /*3e10*/  BSYNC B0 ;  /* 0x0000000000007941 */ /* 0x000fea0003800000 */
.L_x_134:
        /* <DEDUP_REMOVED lines=9> */
.L_x_137:
[----:B------:R-:W-:Y:S05]  /*3eb0*/  BSYNC B0 ;  /* 0x0000000000007941 */ /* 0x000fea0003800000 */
.L_x_136:
        /* <DEDUP_REMOVED lines=10> */
.L_x_139:
[----:B------:R-:W-:Y:S05]  /*3f60*/  BSYNC B0 ;  /* 0x0000000000007941 */ /* 0x000fea0003800000 */
.L_x_138:
        /* <DEDUP_REMOVED lines=10> */
.L_x_141:
[----:B------:R-:W-:Y:S05]  /*4010*/  BSYNC B0 ;  /* 0x0000000000007941 */ /* 0x000fea0003800000 */
.L_x_140:
        /* <DEDUP_REMOVED lines=9> */
.L_x_143:
[----:B------:R-:W-:Y:S05]  /*40b0*/  BSYNC B0 ;  /* 0x0000000000007941 */ /* 0x000fea0003800000 */
.L_x_142:
[----:B-----5:R-:W-:Y:S01]  /*40c0*/  LOP3.LUT R2, R17, 0xffffe000, RZ, 0xc0, !PT ;  /* 0xffffe00011027812 */ /* 0x020fe200078ec0ff */
[----:B01----:R-:W-:Y:S01]  /*40d0*/  @P0 IMAD.MOV.U32 R6, RZ, RZ, R12 ;  /* 0x000000ffff060224 */ /* 0x003fe200078e000c */
[----:B------:R-:W-:Y:S01]  /*40e0*/  ISETP.GT.AND P1, PT, R10, 0x8, P1 ;  /* 0x000000080a00780c */ /* 0x000fe20000f24270 */
[----:B------:R-:W-:Y:S02]  /*40f0*/  BSSY B0, `(.L_x_144) ;  /* 0x0000008000007945 */ /* 0x000fe40003800000 */
[----:B------:R-:W-:-:S04]  /*4100*/  FMUL R7, R2, R3 ;  /* 0x0000000302077220 */ /* 0x000fc80000400000 */
[----:B--2---:R-:W-:Y:S01]  /*4110*/  FFMA R9, R86, R0, R7 ;  /* 0x0000000056097223 */ /* 0x004fe20000000007 */
[----:B------:R-:W-:-:S04]  /*4120*/  @P0 IMAD.MOV.U32 R7, RZ, RZ, R13 ;  /* 0x000000ffff070224 */ /* 0x000fc800078e000d */
[----:B------:R-:W-:-:S05]  /*4130*/  F2FP.TF32.F32.PACK_B R9, R9 ;  /* 0x00000009ff09723e */ /* 0x000fca00024050ff */
[----:B------:R0:W-:Y:S01]  /*4140*/  @P0 STG.E desc[UR10][R6.64+0x1e0], R9 ;  /* 0x0001e00906000986 */ /* 0x0001e2000c10190a */
[----:B------:R-:W-:Y:S05]  /*4150*/  @!P1 BRA `(.L_x_145) ;  /* 0x0000000000049947 */ /* 0x000fea0003800000 */
[----:B------:R1:W5:Y:S02]  /*4160*/  LDG.E.LTC128B R17, desc[UR10][R4.64+0x1e4] ;  /* 0x0001e40a04117981 */ /* 0x000364000c1e1920 */
.L_x_145:
[----:B------:R-:W-:Y:S05]  /*4170*/  BSYNC B0 ;  /* 0x0000000000007941 */ /* 0x000fea0003800000 */
.L_x_144:
[----:B-----5:R-:W-:-:S05]  /*4180*/  LOP3.LUT R2, R17, 0xffffe000, RZ, 0xc0, !PT ;  /* 0xffffe00011027812 */ /* 0x020fca00078ec0ff */
[----:B------:R-:W-:-:S04]  /*4190*/  FMUL R2, R2, R3 ;  /* 0x0000000302027220 */ /* 0x000fc80000400000 */
[----:B------:R-:W-:Y:S01]  /*41a0*/  FFMA R2, R87, R0, R2 ;  /* 0x0000000057027223 */ /* 0x000fe20000000002 */
[----:B------:R-:W-:Y:S06]  /*41b0*/  @!P1 EXIT ;  /* 0x000000000000994d */ /* 0x000fec0003800000 */
[----:B------:R-:W-:-:S05]  /*41c0*/  F2FP.TF32.F32.PACK_B R3, R2 ;  /* 0x00000002ff03723e */ /* 0x000fca00024050ff */
[----:B------:R-:W-:Y:S01]  /*41d0*/  STG.E desc[UR10][R12.64+0x1e4], R3 ;  /* 0x0001e4030c007986 */ /* 0x000fe2000c10190a */
[----:B------:R-:W-:Y:S05]  /*41e0*/  EXIT ;  /* 0x000000000000794d */ /* 0x000fea0003800000 */
.L_x_21:
[----:B------:R-:W-:Y:S01]  /*41f0*/  ULDC.64 UR4, c[0x0][0x650] ;  /* 0x0001940000047ab9 */ /* 0x000fe20000000a00 */
[-C--:B------:R-:W-:Y:S01]  /*4200*/  FMUL R3, R24, R0.reuse ;  /* 0x0000000018037220 */ /* 0x080fe20000400000 */
[----:B------:R-:W-:Y:S01]  /*4210*/  LEA R4, P1, R12, UR4, 0x2 ;  /* 0x000000040c047c11 */ /* 0x000fe2000f8210ff */
[-C--:B------:R-:W-:Y:S01]  /*4220*/  FMUL R25, R25, R0.reuse ;  /* 0x0000000019197220 */ /* 0x080fe20000400000 */
[----:B------:R-:W-:Y:S01]  /*4230*/  ISETP.GT.AND P2, PT, R2, 0x1, PT ;  /* 0x000000010200780c */ /* 0x000fe20003f44270 */
[-C--:B------:R-:W-:Y:S01]  /*4240*/  FMUL R9, R26, R0.reuse ;  /* 0x000000001a097220 */ /* 0x080fe20000400000 */
[----:B------:R-:W-:Y:S01]  /*4250*/  F2FP.TF32.F32.PACK_B R3, R3 ;  /* 0x00000003ff03723e */ /* 0x000fe200024050ff */
[-C--:B------:R-:W-:Y:S01]  /*4260*/  FMUL R27, R27, R0.reuse ;  /* 0x000000001b1b7220 */ /* 0x080fe20000400000 */
[----:B------:R-:W-:Y:S01]  /*4270*/  LEA.HI.X R5, R12, UR5, R19, 0x2, P1 ;  /* 0x000000050c057c11 */ /* 0x000fe200088f1413 */
[-C--:B------:R-:W-:Y:S01]  /*4280*/  FMUL R29, R29, R0.reuse ;  /* 0x000000001d1d7220 */ /* 0x080fe20000400000 */
[C---:B------:R-:W-:Y:S01]  /*4290*/  ISETP.GT.AND P4, PT, R10.reuse, RZ, P2 ;  /* 0x000000ff0a00720c */ /* 0x040fe20001784270 */
[-C--:B------:R-:W-:Y:S01]  /*42a0*/  FMUL R31, R31, R0.reuse ;  /* 0x000000001f1f7220 */ /* 0x080fe20000400000 */
[----:B------:R-:W-:Y:S01]  /*42b0*/  ISETP.GT.AND P1, PT, R10, 0x8, P0 ;  /* 0x000000080a00780c */ /* 0x000fe20000724270 */
[----:B------:R0:W-:Y:S01]  /*42c0*/  @P3 STG.E desc[UR10][R4.64], R3 ;  /* 0x0000000304003986 */ /* 0x0001e2000c10190a */
[C---:B------:R-:W-:Y:S01]  /*42d0*/  SHF.L.U64.HI R11, R16.reuse, 0x2, R11 ;  /* 0x00000002100b7819 */ /* 0x040fe2000001020b */
[----:B------:R-:W-:Y:S01]  /*42e0*/  FMUL R33, R33, R0 ;  /* 0x0000000021217220 */ /* 0x000fe20000400000 */
[----:B------:R-:W-:Y:S01]  /*42f0*/  LEA R6, P3, R16, R4, 0x2 ;  /* 0x0000000410067211 */ /* 0x000fe200078610ff */
[-C--:B------:R-:W-:Y:S01]  /*4300*/  FMUL R35, R35, R0.reuse ;  /* 0x0000000023237220 */ /* 0x080fe20000400000 */
[----:B------:R-:W-:Y:S01]  /*4310*/  ISETP.GT.AND P2, PT, R10, 0x8, P2 ;  /* 0x000000080a00780c */ /* 0x000fe20001744270 */
[-C--:B------:R-:W-:Y:S01]  /*4320*/  FMUL R37, R37, R0.reuse ;  /* 0x0000000025257220 */ /* 0x080fe20000400000 */
[----:B------:R-:W-:Y:S01]  /*4330*/  F2FP.TF32.F32.PACK_B R25, R25 ;  /* 0x00000019ff19723e */ /* 0x000fe200024050ff */
[----:B------:R-:W-:Y:S01]  /*4340*/  IMAD.X R7, R11, 0x1, R5, P3 ;  /* 0x000000010b077824 */ /* 0x000fe200018e0605 */
[----:B------:R-:W-:Y:S01]  /*4350*/  F2FP.TF32.F32.PACK_B R9, R9 ;  /* 0x00000009ff09723e */ /* 0x000fe200024050ff */
[-C--:B------:R-:W-:Y:S01]  /*4360*/  FMUL R11, R30, R0.reuse ;  /* 0x000000001e0b7220 */ /* 0x080fe20000400000 */
[C---:B------:R-:W-:Y:S01]  /*4370*/  ISETP.GT.AND P0, PT, R2.reuse, 0x8, PT ;  /* 0x000000080200780c */ /* 0x040fe20003f04270 */
[----:B------:R-:W-:Y:S01]  /*4380*/  @P4 STG.E desc[UR10][R4.64+0x4], R25 ;  /* 0x0000041904004986 */ /* 0x000fe2000c10190a */
[----:B------:R-:W-:Y:S01]  /*4390*/  ISETP.GT.AND P3, PT, R2, 0x9, PT ;  /* 0x000000090200780c */ /* 0x000fe20003f64270 */
[-C--:B0-----:R-:W-:Y:S01]  /*43a0*/  FMUL R3, R28, R0.reuse ;  /* 0x000000001c037220 */ /* 0x081fe20000400000 */
[C---:B------:R-:W-:Y:S01]  /*43b0*/  ISETP.GT.AND P4, PT, R10.reuse, RZ, P0 ;  /* 0x000000ff0a00720c */ /* 0x040fe20000784270 */
[----:B------:R0:W-:Y:S01]  /*43c0*/  @P1 STG.E desc[UR10][R6.64], R9 ;  /* 0x0000000906001986 */ /* 0x0001e2000c10190a */
[----:B------:R-:W-:Y:S01]  /*43d0*/  F2FP.TF32.F32.PACK_B R27, R27 ;  /* 0x0000001bff1b723e */ /* 0x000fe200024050ff */
[-C--:B------:R-:W-:Y:S01]  /*43e0*/  FMUL R39, R39, R0.reuse ;  /* 0x0000000027277220 */ /* 0x080fe20000400000 */
[C---:B------:R-:W-:Y:S01]  /*43f0*/  ISETP.GT.AND P1, PT, R10.reuse, RZ, P3 ;  /* 0x000000ff0a00720c */ /* 0x040fe20001f24270 */
[-C--:B------:R-:W-:Y:S01]  /*4400*/  FMUL R41, R41, R0.reuse ;  /* 0x0000000029297220 */ /* 0x080fe20000400000 */
[----:B------:R-:W-:Y:S01]  /*4410*/  F2FP.TF32.F32.PACK_B R3, R3 ;  /* 0x00000003ff03723e */ /* 0x000fe200024050ff */
[----:B------:R-:W-:Y:S01]  /*4420*/  @P2 STG.E desc[UR10][R6.64+0x4], R27 ;  /* 0x0000041b06002986 */ /* 0x000fe2000c10190a */
[----:B------:R-:W-:Y:S01]  /*4430*/  ISETP.GT.AND P2, PT, R10, 0x8, P0 ;  /* 0x000000080a00780c */ /* 0x000fe20000744270 */
[-C--:B------:R-:W-:Y:S01]  /*4440*/  FMUL R43, R43, R0.reuse ;  /* 0x000000002b2b7220 */ /* 0x080fe20000400000 */
[----:B------:R-:W-:Y:S01]  /*4450*/  ISETP.GT.AND P0, PT, R2, 0x10, PT ;  /* 0x000000100200780c */ /* 0x000fe20003f04270 */
[-C--:B------:R-:W-:Y:S01]  /*4460*/  FMUL R45, R45, R0.reuse ;  /* 0x000000002d2d7220 */ /* 0x080fe20000400000 */
[----:B------:R-:W-:Y:S01]  /*4470*/  F2FP.TF32.F32.PACK_B R29, R29 ;  /* 0x0000001dff1d723e */ /* 0x000fe200024050ff */
[----:B------:R1:W-:Y:S01]  /*4480*/  @P4 STG.E desc[UR10][R4.64+0x20], R3 ;  /* 0x0000200304004986 */ /* 0x0003e2000c10190a */
[----:B------:R-:W-:Y:S01]  /*4490*/  ISETP.GT.AND P3, PT, R10, 0x8, P3 ;  /* 0x000000080a00780c */ /* 0x000fe20001f64270 */
[-C--:B0-----:R-:W-:Y:S01]  /*44a0*/  FMUL R9, R34, R0.reuse ;  /* 0x0000000022097220 */ /* 0x081fe20000400000 */
[----:B------:R-:W-:Y:S01]  /*44b0*/  ISETP.GT.AND P5, PT, R10, RZ, P0 ;  /* 0x000000ff0a00720c */ /* 0x000fe200007a4270 */
[----:B------:R-:W-:Y:S01]  /*44c0*/  @P1 STG.E desc[UR10][R4.64+0x24], R29 ;  /* 0x0000241d04001986 */ /* 0x000fe2000c10190a */
[----:B------:R-:W-:Y:S01]  /*44d0*/  F2FP.TF32.F32.PACK_B R11, R11 ;  /* 0x0000000bff0b723e */ /* 0x000fe200024050ff */
[-C--:B------:R-:W-:Y:S01]  /*44e0*/  FMUL R47, R47, R0.reuse ;  /* 0x000000002f2f7220 */ /* 0x080fe20000400000 */
[----:B------:R-:W-:Y:S01]  /*44f0*/  ISETP.GT.AND P1, PT, R2, 0x11, PT ;  /* 0x000000110200780c */ /* 0x000fe20003f24270 */
[-C--:B------:R-:W-:Y:S01]  /*4500*/  FMUL R49, R49, R0.reuse ;  /* 0x0000000031317220 */ /* 0x080fe20000400000 */
[----:B------:R-:W-:Y:S01]  /*4510*/  F2FP.TF32.F32.PACK_B R31, R31 ;  /* 0x0000001fff1f723e */ /* 0x000fe200024050ff */
[----:B------:R0:W-:Y:S01]  /*4520*/  @P2 STG.E desc[UR10][R6.64+0x20], R11 ;  /* 0x0000200b06002986 */ /* 0x0001e2000c10190a */
[----:B------:R-:W-:Y:S01]  /*4530*/  ISETP.GT.AND P4, PT, R10, RZ, P1 ;  /* 0x000000ff0a00720c */ /* 0x000fe20000f84270 */
[-C--:B-1----:R-:W-:Y:S01]  /*4540*/  FMUL R3, R32, R0.reuse ;  /* 0x0000000020037220 */ /* 0x082fe20000400000 */
[----:B------:R-:W-:Y:S01]  /*4550*/  ISETP.GT.AND P2, PT, R10, 0x8, P0 ;  /* 0x000000080a00780c */ /* 0x000fe20000744270 */
[----:B------:R-:W-:Y:S01]  /*4560*/  @P3 STG.E desc[UR10][R6.64+0x24], R31 ;  /* 0x0000241f06003986 */ /* 0x000fe2000c10190a */
[----:B------:R-:W-:Y:S01]  /*4570*/  ISETP.GT.AND P0, PT, R2, 0x18, PT ;  /* 0x000000180200780c */ /* 0x000fe20003f04270 */
[-C--:B------:R-:W-:Y:S01]  /*4580*/  FMUL R51, R51, R0.reuse ;  /* 0x0000000033337220 */ /* 0x080fe20000400000 */
[----:B------:R-:W-:Y:S01]  /*4590*/  F2FP.TF32.F32.PACK_B R3, R3 ;  /* 0x00000003ff03723e */ /* 0x000fe200024050ff */
[-C--:B------:R-:W-:Y:S01]  /*45a0*/  FMUL R53, R53, R0.reuse ;  /* 0x0000000035357220 */ /* 0x080fe20000400000 */
[C---:B------:R-:W-:Y:S01]  /*45b0*/  ISETP.GT.AND P3, PT, R10.reuse, 0x8, P1 ;  /* 0x000000080a00780c */ /* 0x040fe20000f64270 */
[-C--:B------:R-:W-:Y:S01]  /*45c0*/  FMUL R55, R55, R0.reuse ;  /* 0x0000000037377220 */ /* 0x080fe20000400000 */
[----:B------:R-:W-:Y:S01]  /*45d0*/  F2FP.TF32.F32.PACK_B R33, R33 ;  /* 0x00000021ff21723e */ /* 0x000fe200024050ff */
[----:B------:R1:W-:Y:S01]  /*45e0*/  @P5 STG.E desc[UR10][R4.64+0x40], R3 ;  /* 0x0000400304005986 */ /* 0x0003e2000c10190a */
[----:B------:R-:W-:Y:S01]  /*45f0*/  ISETP.GT.AND P5, PT, R10, RZ, P0 ;  /* 0x000000ff0a00720c */ /* 0x000fe200007a4270 */
[-C--:B0-----:R-:W-:Y:S01]  /*4600*/  FMUL R11, R38, R0.reuse ;  /* 0x00000000260b7220 */ /* 0x081fe20000400000 */
[----:B------:R-:W-:Y:S01]  /*4610*/  F2FP.TF32.F32.PACK_B R9, R9 ;  /* 0x00000009ff09723e */ /* 0x000fe200024050ff */
[----:B------:R-:W-:Y:S01]  /*4620*/  @P4 STG.E desc[UR10][R4.64+0x44], R33 ;  /* 0x0000442104004986 */ /* 0x000fe2000c10190a */
[----:B------:R-:W-:Y:S01]  /*4630*/  ISETP.GT.AND P1, PT, R2, 0x19, PT ;  /* 0x000000190200780c */ /* 0x000fe20003f24270 */
[-C--:B------:R-:W-:Y:S01]  /*4640*/  FMUL R57, R57, R0.reuse ;  /* 0x0000000039397220 */ /* 0x080fe20000400000 */
[----:B------:R-:W-:Y:S01]  /*4650*/  F2FP.TF32.F32.PACK_B R35, R35 ;  /* 0x00000023ff23723e */ /* 0x000fe200024050ff */
[----:B------:R0:W-:Y:S01]  /*4660*/  @P2 STG.E desc[UR10][R6.64+0x40], R9 ;  /* 0x0000400906002986 */ /* 0x0001e2000c10190a */
[C---:B------:R-:W-:Y:S01]  /*4670*/  ISETP.GT.AND P4, PT, R10.reuse, RZ, P1 ;  /* 0x000000ff0a00720c */ /* 0x040fe20000f84270 */
[-C--:B------:R-:W-:Y:S01]  /*4680*/  FMUL R59, R59, R0.reuse ;  /* 0x000000003b3b7220 */ /* 0x080fe20000400000 */
[----:B------:R-:W-:Y:S01]  /*4690*/  ISETP.GT.AND P2, PT, R10, 0x8, P0 ;  /* 0x000000080a00780c */ /* 0x000fe20000744270 */
[-C--:B-1----:R-:W-:Y:S01]  /*46a0*/  FMUL R3, R36, R0.reuse ;  /* 0x0000000024037220 */ /* 0x082fe20000400000 */
[----:B------:R-:W-:Y:S01]  /*46b0*/  ISETP.GT.AND P0, PT, R2, 0x20, PT ;  /* 0x000000200200780c */ /* 0x000fe20003f04270 */
[----:B------:R-:W-:Y:S01]  /*46c0*/  @P3 STG.E desc[UR10][R6.64+0x44], R35 ;  /* 0x0000442306003986 */ /* 0x000fe2000c10190a */
[----:B------:R-:W-:Y:S01]  /*46d0*/  ISETP.GT.AND P3, PT, R10, 0x8, P1 ;  /* 0x000000080a00780c */ /* 0x000fe20000f64270 */
[-C--:B------:R-:W-:Y:S01]  /*46e0*/  FMUL R61, R61, R0.reuse ;  /* 0x000000003d3d7220 */ /* 0x080fe20000400000 */
[----:B------:R-:W-:Y:S01]  /*46f0*/  F2FP.TF32.F32.PACK_B R3, R3 ;  /* 0x00000003ff03723e */ /* 0x000fe200024050ff */
[-C--:B------:R-:W-:Y:S01]  /*4700*/  FMUL R63, R63, R0.reuse ;  /* 0x000000003f3f7220 */ /* 0x080fe20000400000 */
[----:B------:R-:W-:Y:S01]  /*4710*/  F2FP.TF32.F32.PACK_B R37, R37 ;  /* 0x00000025ff25723e */ /* 0x000fe200024050ff */
[-C--:B0-----:R-:W-:Y:S01]  /*4720*/  FMUL R9, R42, R0.reuse ;  /* 0x000000002a097220 */ /* 0x081fe20000400000 */
[----:B------:R-:W-:Y:S01]  /*4730*/  F2FP.TF32.F32.PACK_B R11, R11 ;  /* 0x0000000bff0b723e */ /* 0x000fe200024050ff */
[----:B------:R0:W-:Y:S01]  /*4740*/  @P5 STG.E desc[UR10][R4.64+0x60], R3 ;  /* 0x0000600304005986 */ /* 0x0001e2000c10190a */
[----:B------:R-:W-:Y:S01]  /*4750*/  ISETP.GT.AND P5, PT, R10, RZ, P0 ;  /* 0x000000ff0a00720c */ /* 0x000fe200007a4270 */
[-C--:B------:R-:W-:Y:S01]  /*4760*/  FMUL R65, R65, R0.reuse ;  /* 0x0000000041417220 */ /* 0x080fe20000400000 */
[----:B------:R-:W-:Y:S01]  /*4770*/  ISETP.GT.AND P1, PT, R2, 0x21, PT ;  /* 0x000000210200780c */ /* 0x000fe20003f24270 */
[----:B------:R-:W-:Y:S01]  /*4780*/  @P4 STG.E desc[UR10][R4.64+0x64], R37 ;  /* 0x0000642504004986 */ /* 0x000fe2000c10190a */
[----:B------:R-:W-:Y:S01]  /*4790*/  F2FP.TF32.F32.PACK_B R39, R39 ;  /* 0x00000027ff27723e */ /* 0x000fe200024050ff */
[-C--:B------:R-:W-:Y:S01]  /*47a0*/  FMUL R67, R67, R0.reuse ;  /* 0x0000000043437220 */ /* 0x080fe20000400000 */
[C---:B------:R-:W-:Y:S01]  /*47b0*/  ISETP.GT.AND P4, PT, R10.reuse, RZ, P1 ;  /* 0x000000ff0a00720c */ /* 0x040fe20000f84270 */
[----:B------:R1:W-:Y:S01]  /*47c0*/  @P2 STG.E desc[UR10][R6.64+0x60], R11 ;  /* 0x0000600b06002986 */ /* 0x0003e2000c10190a */
[----:B------:R-:W-:Y:S01]  /*47d0*/  ISETP.GT.AND P2, PT, R10, 0x8, P0 ;  /* 0x000000080a00780c */ /* 0x000fe20000744270 */
[-C--:B------:R-:W-:Y:S01]  /*47e0*/  FMUL R69, R69, R0.reuse ;  /* 0x0000000045457220 */ /* 0x080fe20000400000 */
[----:B------:R-:W-:Y:S01]  /*47f0*/  ISETP.GT.AND P0, PT, R2, 0x28, PT ;  /* 0x000000280200780c */ /* 0x000fe20003f04270 */
[-C--:B0-----:R-:W-:Y:S01]  /*4800*/  FMUL R3, R40, R0.reuse ;  /* 0x0000000028037220 */ /* 0x081fe20000400000 */
[----:B------:R-:W-:Y:S01]  /*4810*/  @P3 STG.E desc[UR10][R6.64+0x64], R39 ;  /* 0x0000642706003986 */ /* 0x000fe2000c10190a */
[----:B------:R-:W-:Y:S01]  /*4820*/  ISETP.GT.AND P3, PT, R10, 0x8, P1 ;  /* 0x000000080a00780c */ /* 0x000fe20000f64270 */
[-C--:B------:R-:W-:Y:S01]  /*4830*/  FMUL R71, R71, R0.reuse ;  /* 0x0000000047477220 */ /* 0x080fe20000400000 */
[----:B------:R-:W-:Y:S01]  /*4840*/  F2FP.TF32.F32.PACK_B R41, R41 ;  /* 0x00000029ff29723e */ /* 0x000fe200024050ff */
[-C--:B------:R-:W-:Y:S01]  /*4850*/  FMUL R73, R73, R0.reuse ;  /* 0x0000000049497220 */ /* 0x080fe20000400000 */
[----:B------:R-:W-:Y:S01]  /*4860*/  F2FP.TF32.F32.PACK_B R3, R3 ;  /* 0x00000003ff03723e */ /* 0x000fe200024050ff */
[-C--:B------:R-:W-:Y:S01]  /*4870*/  FMUL R75, R75, R0.reuse ;  /* 0x000000004b4b7220 */ /* 0x080fe20000400000 */
[----:B------:R-:W-:Y:S01]  /*4880*/  F2FP.TF32.F32.PACK_B R9, R9 ;  /* 0x00000009ff09723e */ /* 0x000fe200024050ff */
[-C--:B-1----:R-:W-:Y:S01]  /*4890*/  FMUL R11, R46, R0.reuse ;  /* 0x000000002e0b7220 */ /* 0x082fe20000400000 */
[----:B------:R-:W-:Y:S01]  /*48a0*/  ISETP.GT.AND P1, PT, R2, 0x29, PT ;  /* 0x000000290200780c */ /* 0x000fe20003f24270 */
[----:B------:R0:W-:Y:S01]  /*48b0*/  @P5 STG.E desc[UR10][R4.64+0x80], R3 ;  /* 0x0000800304005986 */ /* 0x0001e2000c10190a */
[C---:B------:R-:W-:Y:S01]  /*48c0*/  ISETP.GT.AND P5, PT, R10.reuse, RZ, P0 ;  /* 0x000000ff0a00720c */ /* 0x040fe200007a4270 */
[-C--:B------:R-:W-:Y:S01]  /*48d0*/  FMUL R77, R77, R0.reuse ;  /* 0x000000004d4d7220 */ /* 0x080fe20000400000 */
[----:B------:R-:W-:Y:S01]  /*48e0*/  F2FP.TF32.F32.PACK_B R43, R43 ;  /* 0x0000002bff2b723e */ /* 0x000fe200024050ff */
[----:B------:R-:W-:Y:S01]  /*48f0*/  @P4 STG.E desc[UR10][R4.64+0x84], R41 ;  /* 0x0000842904004986 */ /* 0x000fe2000c10190a */
[C---:B------:R-:W-:Y:S01]  /*4900*/  ISETP.GT.AND P4, PT, R10.reuse, RZ, P1 ;  /* 0x000000ff0a00720c */ /* 0x040fe20000f84270 */
[-C--:B------:R-:W-:Y:S01]  /*4910*/  FMUL R79, R79, R0.reuse ;  /* 0x000000004f4f7220 */ /* 0x080fe20000400000 */
[----:B------:R-:W-:Y:S01]  /*4920*/  F2FP.TF32.F32.PACK_B R45, R45 ;  /* 0x0000002dff2d723e */ /* 0x000fe200024050ff */
        /* <DEDUP_REMOVED lines=12> */
[----:B------:R-:W-:Y:S01]  /*49f0*/  ISETP.GT.AND P1, PT, R2, 0x31, PT ;  /* 0x000000310200780c */ /* 0x000fe20003f24270 */
[-C--:B-1----:R-:W-:Y:S01]  /*4a00*/  FMUL R9, R50, R0.reuse ;  /* 0x0000000032097220 */ /* 0x082fe20000400000 */
[----:B------:R-:W-:Y:S01]  /*4a10*/  F2FP.TF32.F32.PACK_B R47, R47 ;  /* 0x0000002fff2f723e */ /* 0x000fe200024050ff */
[----:B------:R0:W-:Y:S01]  /*4a20*/  @P5 STG.E desc[UR10][R4.64+0xa0], R3 ;  /* 0x0000a00304005986 */ /* 0x0001e2000c10190a */
[C---:B------:R-:W-:Y:S01]  /*4a30*/  ISETP.GT.AND P5, PT, R10.reuse, RZ, P0 ;  /* 0x000000ff0a00720c */ /* 0x040fe200007a4270 */
[-C--:B------:R-:W-:Y:S01]  /*4a40*/  FMUL R85, R85, R0.reuse ;  /* 0x0000000055557220 */ /* 0x080fe20000400000 */
[----:B------:R-:W-:Y:S01]  /*4a50*/  F2FP.TF32.F32.PACK_B R49, R49 ;  /* 0x00000031ff31723e */ /* 0x000fe200024050ff */
[----:B------:R-:W-:Y:S01]  /*4a60*/  @P4 STG.E desc[UR10][R4.64+0xa4], R45 ;  /* 0x0000a42d04004986 */ /* 0x000fe2000c10190a */
[----:B------:R-:W-:Y:S01]  /*4a70*/  ISETP.GT.AND P4, PT, R10, RZ, P1 ;  /* 0x000000ff0a00720c */ /* 0x000fe20000f84270 */
[----:B------:R-:W-:Y:S01]  /*4a80*/  FMUL R17, R86, R0 ;  /* 0x0000000056117220 */ /* 0x000fe20000400000 */
[----:B------:R-:W-:Y:S01]  /*4a90*/  F2FP.TF32.F32.PACK_B R9, R9 ;  /* 0x00000009ff09723e */ /* 0x000fe200024050ff */
[----:B------:R1:W-:Y:S01]  /*4aa0*/  @P2 STG.E desc[UR10][R6.64+0xa0], R11 ;  /* 0x0000a00b06002986 */ /* 0x0003e2000c10190a */
[----:B------:R-:W-:-:S02]  /*4ab0*/  ISETP.GT.AND P2, PT, R10, 0x8, P0 ;  /* 0x000000080a00780c */ /* 0x000fc40000744270 */
[----:B------:R-:W-:Y:S01]  /*4ac0*/  ISETP.GT.AND P0, PT, R2, 0x38, PT ;  /* 0x000000380200780c */ /* 0x000fe20003f04270 */
[-C--:B0-----:R-:W-:Y:S01]  /*4ad0*/  FMUL R3, R48, R0.reuse ;  /* 0x0000000030037220 */ /* 0x081fe20000400000 */
[----:B------:R-:W-:Y:S01]  /*4ae0*/  @P3 STG.E desc[UR10][R6.64+0xa4], R47 ;  /* 0x0000a42f06003986 */ /* 0x000fe2000c10190a */
[----:B------:R-:W-:Y:S02]  /*4af0*/  ISETP.GT.AND P3, PT, R10, 0x8, P1 ;  /* 0x000000080a00780c */ /* 0x000fe40000f64270 */
[----:B------:R-:W-:Y:S02]  /*4b00*/  ISETP.GT.AND P1, PT, R2, 0x39, PT ;  /* 0x000000390200780c */ /* 0x000fe40003f24270 */
[----:B------:R-:W-:Y:S02]  /*4b10*/  F2FP.TF32.F32.PACK_B R3, R3 ;  /* 0x00000003ff03723e */ /* 0x000fe400024050ff */
[----:B------:R-:W-:Y:S01]  /*4b20*/  F2FP.TF32.F32.PACK_B R51, R51 ;  /* 0x00000033ff33723e */ /* 0x000fe200024050ff */
[----:B-1----:R-:W-:Y:S01]  /*4b30*/  FMUL R11, R54, R0 ;  /* 0x00000000360b7220 */ /* 0x002fe20000400000 */
[----:B------:R-:W-:Y:S01]  /*4b40*/  F2FP.TF32.F32.PACK_B R53, R53 ;  /* 0x00000035ff35723e */ /* 0x000fe200024050ff */
[----:B------:R0:W-:Y:S01]  /*4b50*/  @P5 STG.E desc[UR10][R4.64+0xc0], R3 ;  /* 0x0000c00304005986 */ /* 0x0001e2000c10190a */
[----:B------:R-:W-:-:S02]  /*4b60*/  ISETP.GT.AND P5, PT, R10, RZ, P0 ;  /* 0x000000ff0a00720c */ /* 0x000fc400007a4270 */
[----:B------:R-:W-:Y:S01]  /*4b70*/  F2FP.TF32.F32.PACK_B R11, R11 ;  /* 0x0000000bff0b723e */ /* 0x000fe200024050ff */
[----:B------:R-:W-:Y:S01]  /*4b80*/  @P4 STG.E desc[UR10][R4.64+0xc4], R49 ;  /* 0x0000c43104004986 */ /* 0x000fe2000c10190a */
[C---:B------:R-:W-:Y:S02]  /*4b90*/  ISETP.GT.AND P4, PT, R10.reuse, RZ, P1 ;  /* 0x000000ff0a00720c */ /* 0x040fe40000f84270 */
[----:B------:R-:W-:Y:S01]  /*4ba0*/  F2FP.TF32.F32.PACK_B R55, R55 ;  /* 0x00000037ff37723e */ /* 0x000fe200024050ff */
[----:B------:R1:W-:Y:S01]  /*4bb0*/  @P2 STG.E desc[UR10][R6.64+0xc0], R9 ;  /* 0x0000c00906002986 */ /* 0x0003e2000c10190a */
[----:B------:R-:W-:Y:S02]  /*4bc0*/  ISETP.GT.AND P2, PT, R10, 0x8, P0 ;  /* 0x000000080a00780c */ /* 0x000fe40000744270 */
[----:B------:R-:W-:Y:S01]  /*4bd0*/  ISETP.GT.AND P0, PT, R2, 0x40, PT ;  /* 0x000000400200780c */ /* 0x000fe20003f04270 */
[----:B0-----:R-:W-:Y:S01]  /*4be0*/  FMUL R3, R52, R0 ;  /* 0x0000000034037220 */ /* 0x001fe20000400000 */
[----:B------:R-:W-:Y:S01]  /*4bf0*/  @P3 STG.E desc[UR10][R6.64+0xc4], R51 ;  /* 0x0000c43306003986 */ /* 0x000fe2000c10190a */
[----:B------:R-:W-:-:S02]  /*4c00*/  ISETP.GT.AND P3, PT, R10, 0x8, P1 ;  /* 0x000000080a00780c */ /* 0x000fc40000f64270 */
[----:B------:R-:W-:Y:S02]  /*4c10*/  ISETP.GT.AND P1, PT, R2, 0x41, PT ;  /* 0x000000410200780c */ /* 0x000fe40003f24270 */
[----:B------:R-:W-:Y:S01]  /*4c20*/  F2FP.TF32.F32.PACK_B R3, R3 ;  /* 0x00000003ff03723e */ /* 0x000fe200024050ff */
[----:B-1----:R-:W-:Y:S01]  /*4c30*/  FMUL R9, R58, R0 ;  /* 0x000000003a097220 */ /* 0x002fe20000400000 */
[----:B------:R-:W-:-:S03]  /*4c40*/  F2FP.TF32.F32.PACK_B R57, R57 ;  /* 0x00000039ff39723e */ /* 0x000fc600024050ff */
[----:B------:R0:W-:Y:S01]  /*4c50*/  @P5 STG.E desc[UR10][R4.64+0xe0], R3 ;  /* 0x0000e00304005986 */ /* 0x0001e2000c10190a */
[C---:B------:R-:W-:Y:S02]  /*4c60*/  ISETP.GT.AND P5, PT, R10.reuse, RZ, P0 ;  /* 0x000000ff0a00720c */ /* 0x040fe400007a4270 */
        /* <DEDUP_REMOVED lines=64> */
[----:B------:R-:W-:Y:S01]  /*5070*/  ISETP.GT.AND P0, PT, R10, 0x8, P0 ;  /* 0x000000080a00780c */ /* 0x000fe20000704270 */
[----:B------:R-:W-:Y:S01]  /*5080*/  @P4 STG.E desc[UR10][R4.64+0x164], R69 ;  /* 0x0001644504004986 */ /* 0x000fe2000c10190a */
[----:B------:R-:W-:Y:S02]  /*5090*/  ISETP.GT.AND P4, PT, R2, 0x69, PT ;  /* 0x000000690200780c */ /* 0x000fe40003f84270 */
[----:B------:R-:W-:Y:S01]  /*50a0*/  F2FP.TF32.F32.PACK_B R9, R9 ;  /* 0x00000009ff09723e */ /* 0x000fe200024050ff */
[----:B------:R1:W-:Y:S01]  /*50b0*/  @P2 STG.E desc[UR10][R6.64+0x160], R11 ;  /* 0x0001600b06002986 */ /* 0x0003e2000c10190a */
[C---:B------:R-:W-:Y:S02]  /*50c0*/  ISETP.GT.AND P2, PT, R10.reuse, RZ, P1 ;  /* 0x000000ff0a00720c */ /* 0x040fe40000f44270 */
[----:B------:R-:W-:Y:S01]  /*50d0*/  ISETP.GT.AND P1, PT, R10, 0x8, P1 ;  /* 0x000000080a00780c */ /* 0x000fe20000f24270 */
[----:B0-----:R-:W-:Y:S01]  /*50e0*/  FMUL R3, R72, R0 ;  /* 0x0000000048037220 */ /* 0x001fe20000400000 */
[----:B------:R-:W-:Y:S01]  /*50f0*/  @P3 STG.E desc[UR10][R6.64+0x164], R71 ;  /* 0x0001644706003986 */ /* 0x000fe2000c10190a */
[----:B------:R-:W-:-:S02]  /*5100*/  ISETP.GT.AND P6, PT, R10, RZ, P4 ;  /* 0x000000ff0a00720c */ /* 0x000fc400027c4270 */
[----:B------:R-:W-:Y:S02]  /*5110*/  F2FP.TF32.F32.PACK_B R75, R75 ;  /* 0x0000004bff4b723e */ /* 0x000fe400024050ff */
[----:B------:R-:W-:Y:S02]  /*5120*/  F2FP.TF32.F32.PACK_B R3, R3 ;  /* 0x00000003ff03723e */ /* 0x000fe400024050ff */
[----:B------:R-:W-:Y:S01]  /*5130*/  F2FP.TF32.F32.PACK_B R77, R77 ;  /* 0x0000004dff4d723e */ /* 0x000fe200024050ff */
[----:B-1----:R-:W-:Y:S01]  /*5140*/  FMUL R11, R80, R0 ;  /* 0x00000000500b7220 */ /* 0x002fe20000400000 */
[----:B------:R-:W-:Y:S01]  /*5150*/  ISETP.GT.AND P4, PT, R10, 0x8, P4 ;  /* 0x000000080a00780c */ /* 0x000fe20002784270 */
[----:B------:R0:W-:Y:S01]  /*5160*/  @P5 STG.E desc[UR10][R4.64+0x180], R3 ;  /* 0x0001800304005986 */ /* 0x0001e2000c10190a */
[----:B------:R-:W-:Y:S02]  /*5170*/  ISETP.GT.AND P5, PT, R2, 0x68, PT ;  /* 0x000000680200780c */ /* 0x000fe40003fa4270 */
[----:B------:R-:W-:Y:S01]  /*5180*/  F2FP.TF32.F32.PACK_B R79, R79 ;  /* 0x0000004fff4f723e */ /* 0x000fe200024050ff */
[----:B------:R-:W-:Y:S01]  /*5190*/  @P2 STG.E desc[UR10][R4.64+0x184], R73 ;  /* 0x0001844904002986 */ /* 0x000fe2000c10190a */
[----:B------:R-:W-:-:S02]  /*51a0*/  ISETP.GT.AND P3, PT, R10, RZ, P5 ;  /* 0x000000ff0a00720c */ /* 0x000fc40002f64270 */
[----:B------:R-:W-:Y:S01]  /*51b0*/  ISETP.GT.AND P5, PT, R10, 0x8, P5 ;  /* 0x000000080a00780c */ /* 0x000fe20002fa4270 */
[----:B------:R1:W-:Y:S01]  /*51c0*/  @P0 STG.E desc[UR10][R6.64+0x180], R9 ;  /* 0x0001800906000986 */ /* 0x0003e2000c10190a */
[C---:B------:R-:W-:Y:S02]  /*51d0*/  ISETP.GT.AND P2, PT, R2.reuse, 0x71, PT ;  /* 0x000000710200780c */ /* 0x040fe40003f44270 */
[----:B------:R-:W-:Y:S01]  /*51e0*/  ISETP.GT.AND P0, PT, R2, 0x79, PT ;  /* 0x000000790200780c */ /* 0x000fe20003f04270 */
[-C--:B0-----:R-:W-:Y:S01]  /*51f0*/  FMUL R3, R76, R0.reuse ;  /* 0x000000004c037220 */ /* 0x081fe20000400000 */
[----:B------:R-:W-:Y:S01]  /*5200*/  @P1 STG.E desc[UR10][R6.64+0x184], R75 ;  /* 0x0001844b06001986 */ /* 0x000fe2000c10190a */
[----:B------:R-:W-:Y:S02]  /*5210*/  ISETP.GT.AND P1, PT, R2, 0x78, PT ;  /* 0x000000780200780c */ /* 0x000fe40003f24270 */
[----:B------:R-:W-:Y:S02]  /*5220*/  F2FP.TF32.F32.PACK_B R11, R11 ;  /* 0x0000000bff0b723e */ /* 0x000fe400024050ff */
[----:B------:R-:W-:Y:S01]  /*5230*/  F2FP.TF32.F32.PACK_B R3, R3 ;  /* 0x00000003ff03723e */ /* 0x000fe200024050ff */
[-C--:B-1----:R-:W-:Y:S01]  /*5240*/  FMUL R9, R78, R0.reuse ;  /* 0x000000004e097220 */ /* 0x082fe20000400000 */
[----:B------:R-:W-:Y:S01]  /*5250*/  F2FP.TF32.F32.PACK_B R81, R81 ;  /* 0x00000051ff51723e */ /* 0x000fe200024050ff */
[----:B------:R-:W-:-:S02]  /*5260*/  FMUL R0, R87, R0 ;  /* 0x0000000057007220 */ /* 0x000fc40000400000 */
[----:B------:R0:W-:Y:S01]  /*5270*/  @P3 STG.E desc[UR10][R4.64+0x1a0], R3 ;  /* 0x0001a00304003986 */ /* 0x0001e2000c10190a */
[----:B------:R-:W-:Y:S01]  /*5280*/  ISETP.GT.AND P3, PT, R2, 0x70, PT ;  /* 0x000000700200780c */ /* 0x000fe20003f64270 */
[----:B------:R-:W-:Y:S01]  /*5290*/  @P6 IMAD.MOV.U32 R2, RZ, RZ, R4 ;  /* 0x000000ffff026224 */ /* 0x000fe200078e0004 */
[----:B------:R-:W-:Y:S02]  /*52a0*/  F2FP.TF32.F32.PACK_B R9, R9 ;  /* 0x00000009ff09723e */ /* 0x000fe400024050ff */
[----:B------:R-:W-:Y:S02]  /*52b0*/  F2FP.TF32.F32.PACK_B R13, R13 ;  /* 0x0000000dff0d723e */ /* 0x000fe400024050ff */
[----:B------:R-:W-:Y:S02]  /*52c0*/  F2FP.TF32.F32.PACK_B R83, R83 ;  /* 0x00000053ff53723e */ /* 0x000fe400024050ff */
[----:B------:R-:W-:Y:S02]  /*52d0*/  F2FP.TF32.F32.PACK_B R15, R15 ;  /* 0x0000000fff0f723e */ /* 0x000fe400024050ff */
[----:B------:R-:W-:Y:S01]  /*52e0*/  F2FP.TF32.F32.PACK_B R85, R85 ;  /* 0x00000055ff55723e */ /* 0x000fe200024050ff */
[----:B0-----:R-:W-:Y:S01]  /*52f0*/  @P6 IMAD.MOV.U32 R3, RZ, RZ, R5 ;  /* 0x000000ffff036224 */ /* 0x001fe200078e0005 */
[----:B------:R-:W-:-:S04]  /*5300*/  F2FP.TF32.F32.PACK_B R17, R17 ;  /* 0x00000011ff11723e */ /* 0x000fc800024050ff */
[----:B------:R0:W-:Y:S01]  /*5310*/  @P6 STG.E desc[UR10][R2.64+0x1a4], R77 ;  /* 0x0001a44d02006986 */ /* 0x0001e2000c10190a */
[C---:B------:R-:W-:Y:S02]  /*5320*/  ISETP.GT.AND P6, PT, R10.reuse, RZ, P3 ;  /* 0x000000ff0a00720c */ /* 0x040fe40001fc4270 */
[----:B------:R-:W-:Y:S01]  /*5330*/  ISETP.GT.AND P3, PT, R10, 0x8, P3 ;  /* 0x000000080a00780c */ /* 0x000fe20001f64270 */
[----:B0-----:R-:W-:Y:S02]  /*5340*/  @P5 IMAD.MOV.U32 R2, RZ, RZ, R6 ;  /* 0x000000ffff025224 */ /* 0x001fe400078e0006 */
[----:B------:R-:W-:-:S05]  /*5350*/  @P5 IMAD.MOV.U32 R3, RZ, RZ, R7 ;  /* 0x000000ffff035224 */ /* 0x000fca00078e0007 */
        /* <DEDUP_REMOVED lines=15> */
[----:B------:R0:W-:Y:S02]  /*5450*/  @P5 STG.E desc[UR10][R2.64+0x1c4], R81 ;  /* 0x0001c45102005986 */ /* 0x0001e4000c10190a */
        /* <DEDUP_REMOVED lines=8> */
[----:B------:R0:W-:Y:S04]  /*54e0*/  @P4 STG.E desc[UR10][R2.64+0x1e0], R15 ;  /* 0x0001e00f02004986 */ /* 0x0001e8000c10190a */
[----:B------:R1:W-:Y:S01]  /*54f0*/  @P6 STG.E desc[UR10][R4.64+0x1e4], R85 ;  /* 0x0001e45504006986 */ /* 0x0003e2000c10190a */
[----:B0-----:R-:W-:Y:S02]  /*5500*/  @P1 IMAD.MOV.U32 R2, RZ, RZ, R6 ;  /* 0x000000ffff021224 */ /* 0x001fe400078e0006 */
[----:B------:R-:W-:-:S05]  /*5510*/  @P1 IMAD.MOV.U32 R3, RZ, RZ, R7 ;  /* 0x000000ffff031224 */ /* 0x000fca00078e0007 */
[----:B------:R1:W-:Y:S01]  /*5520*/  @P1 STG.E desc[UR10][R2.64+0x1e0], R17 ;  /* 0x0001e01102001986 */ /* 0x0003e2000c10190a */
[----:B------:R-:W-:Y:S05]  /*5530*/  @!P0 EXIT ;  /* 0x000000000000894d */ /* 0x000fea0003800000 */
[----:B-1----:R-:W-:-:S05]  /*5540*/  F2FP.TF32.F32.PACK_B R3, R0 ;  /* 0x00000000ff03723e */ /* 0x002fca00024050ff */
[----:B------:R-:W-:Y:S01]  /*5550*/  STG.E desc[UR10][R6.64+0x1e4], R3 ;  /* 0x0001e40306007986 */ /* 0x000fe2000c10190a */
[----:B------:R-:W-:Y:S05]  /*5560*/  EXIT ;  /* 0x000000000000794d */ /* 0x000fea0003800000 */
.L_x_9:
[----:B------:R-:W-:-:S13]  /*5570*/  ISETP.NE.AND P0, PT, R6, RZ, PT ;  /* 0x000000ff0600720c */ /* 0x000fda0003f05270 */
[----:B------:R-:W-:Y:S05]  /*5580*/  @P0 EXIT ;  /* 0x000000000000094d */ /* 0x000fea0003800000 */
[----:B------:R-:W-:-:S13]  /*5590*/  ELECT P0, URZ, PT ;  /* 0x00000000003f782f */ /* 0x000fda0003800000 */
[----:B------:R-:W-:Y:S05]  /*55a0*/  @!P0 BRA `(.L_x_146) ;  /* 0x0000003000cc8947 */ /* 0x000fea0003800000 */
[----:B------:R-:W-:Y:S02]  /*55b0*/  ISETP.GE.AND P0, PT, R4, 0x1, PT ;  /* 0x000000010400780c */ /* 0x000fe40003f06270 */
[----:B---3-5:R-:W-:-:S04]  /*55c0*/  SHF.R.S32.HI R3, RZ, 0x1f, R8 ;  /* 0x0000001fff037819 */ /* 0x028fc80000011408 */
[----:B------:R-:W-:-:S07]  /*55d0*/  LEA.HI R3, R3, R8, RZ, 0x7 ;  /* 0x0000000803037211 */ /* 0x000fce00078f38ff */
[----:B------:R-:W-:Y:S05]  /*55e0*/  @!P0 BRA `(.L_x_146) ;  /* 0x0000003000bc8947 */ /* 0x000fea0003800000 */
[----:B------:R-:W-:Y:S01]  /*55f0*/  LOP3.LUT R3, R3, 0xffffff80, RZ, 0xc0, !PT ;  /* 0xffffff8003037812 */ /* 0x000fe200078ec0ff */
[----:B0-----:R-:W-:Y:S01]  /*5600*/  IMAD.SHL.U32 R0, R5, 0x40, RZ ;  /* 0x0000004005007824 */ /* 0x001fe200078e00ff */
[----:B------:R-:W-:Y:S01]  /*5610*/  LOP3.LUT P0, RZ, R8, 0x1f, RZ, 0xc0, !PT ;  /* 0x0000001f08ff7812 */ /* 0x000fe2000780c0ff */
[----:B------:R-:W-:Y:S01]  /*5620*/  VIADD R20, R4, 0x1 ;  /* 0x0000000104147836 */ /* 0x000fe20000000000 */
[----:B------:R-:W-:Y:S01]  /*5630*/  LOP3.LUT R18, R2, 0x2, RZ, 0xfc, !PT ;  /* 0x0000000202127812 */ /* 0x000fe200078efcff */
[----:B------:R-:W-:Y:S01]  /*5640*/  IMAD.IADD R3, R8, 0x1, -R3 ;  /* 0x0000000108037824 */ /* 0x000fe200078e0a03 */
[----:B------:R-:W-:Y:S01]  /*5650*/  CS2R R10, SRZ ;  /* 0x00000000000a7805 */ /* 0x000fe2000001ff00 */
[----:B------:R-:W-:Y:S02]  /*5660*/  IMAD.MOV.U32 R5, RZ, RZ, 0x1 ;  /* 0x00000001ff057424 */ /* 0x000fe400078e00ff */
[----:B------:R-:W-:Y:S01]  /*5670*/  IMAD.MOV.U32 R12, RZ, RZ, RZ ;  /* 0x000000ffff0c7224 */ /* 0x000fe200078e00ff */
[C---:B------:R-:W-:Y:S01]  /*5680*/  ISETP.NE.AND P1, PT, R3.reuse, RZ, PT ;  /* 0x000000ff0300720c */ /* 0x040fe20003f25270 */
[C---:B------:R-:W-:Y:S01]  /*5690*/  VIADD R21, R0.reuse, 0x8 ;  /* 0x0000000800157836 */ /* 0x040fe20000000000 */
[----:B------:R-:W-:Y:S01]  /*56a0*/  ISETP.NE.OR P0, PT, R3, RZ, !P0 ;  /* 0x000000ff0300720c */ /* 0x000fe20004705670 */
[----:B------:R-:W-:Y:S01]  /*56b0*/  IMAD.SHL.U32 R3, R9, 0x80, RZ ;  /* 0x0000008009037824 */ /* 0x000fe200078e00ff */
[----:B------:R-:W-:Y:S01]  /*56c0*/  CS2R R8, SRZ ;  /* 0x0000000000087805 */ /* 0x000fe2000001ff00 */
[----:B------:R-:W-:-:S02]  /*56d0*/  VIADD R22, R0, 0x10 ;  /* 0x0000001000167836 */ /* 0x000fc40000000000 */
[C---:B------:R-:W-:Y:S02]  /*56e0*/  VIADD R23, R0.reuse, 0x18 ;  /* 0x0000001800177836 */ /* 0x040fe40000000000 */
[C---:B------:R-:W-:Y:S02]  /*56f0*/  VIADD R24, R0.reuse, 0x20 ;  /* 0x0000002000187836 */ /* 0x040fe40000000000 */
[C---:B------:R-:W-:Y:S02]  /*5700*/  VIADD R25, R0.reuse, 0x28 ;  /* 0x0000002800197836 */ /* 0x040fe40000000000 */
[C---:B------:R-:W-:Y:S02]  /*5710*/  VIADD R26, R0.reuse, 0x30 ;  /* 0x00000030001a7836 */ /* 0x040fe40000000000 */
[----:B------:R-:W-:Y:S02]  /*5720*/  VIADD R27, R0, 0x38 ;  /* 0x00000038001b7836 */ /* 0x000fe40000000000 */
[----:B------:R-:W-:-:S02]  /*5730*/  VIADD R28, R3, 0x8 ;  /* 0x00000008031c7836 */ /* 0x000fc40000000000 */
[C---:B------:R-:W-:Y:S02]  /*5740*/  VIADD R29, R3.reuse, 0x10 ;  /* 0x00000010031d7836 */ /* 0x040fe40000000000 */
[C---:B------:R-:W-:Y:S02]  /*5750*/  VIADD R30, R3.reuse, 0x18 ;  /* 0x00000018031e7836 */ /* 0x040fe40000000000 */
[C---:B------:R-:W-:Y:S02]  /*5760*/  VIADD R31, R3.reuse, 0x20 ;  /* 0x00000020031f7836 */ /* 0x040fe40000000000 */
[C---:B------:R-:W-:Y:S02]  /*5770*/  VIADD R32, R3.reuse, 0x28 ;  /* 0x0000002803207836 */ /* 0x040fe40000000000 */
[C---:B------:R-:W-:Y:S02]  /*5780*/  VIADD R33, R3.reuse, 0x30 ;  /* 0x0000003003217836 */ /* 0x040fe40000000000 */
        /* <DEDUP_REMOVED lines=8> */
[----:B------:R-:W-:-:S07]  /*5810*/  VIADD R19, R3, 0x78 ;  /* 0x0000007803137836 */ /* 0x000fce0000000000 */
.L_x_150:
[----:B------:R-:W0:Y:S01]  /*5820*/  S2R R7, SR_CgaCtaId ;  /* 0x0000000000077919 */ /* 0x000e220000008800 */
[----:B------:R-:W-:-:S04]  /*5830*/  MOV R6, 0x400 ;  /* 0x0000040000067802 */ /* 0x000fc80000000f00 */
[----:B0-----:R-:W-:Y:S02]  /*5840*/  LEA R16, R7, R6, 0x18 ;  /* 0x0000000607107211 */ /* 0x001fe400078ec0ff */
[----:B------:R-:W-:-:S03]  /*5850*/  SHF.L.U32 R6, R5, 0x1f, RZ ;  /* 0x0000001f05067819 */ /* 0x000fc600000006ff */
[----:B------:R-:W-:-:S07]  /*5860*/  IMAD R7, R9, 0x8, R16 ;  /* 0x0000000809077824 */ /* 0x000fce00078e0210 */
.L_x_147:
[----:B0-----:R0:W1:Y:S02]  /*5870*/  SYNCS.PHASECHK.TRANS64.TRYWAIT P2, [R7+URZ+0x30020], R6 ;  /* 0x03002006070075a7 */ /* 0x001064000804017f */
[----:B-1----:R-:W-:Y:S05]  /*5880*/  @!P2 NANOSLEEP.SYNCS 0x989680 ;  /* 0x009896800000a95d */ /* 0x002fea0003900000 */
[----:B------:R-:W1:Y:S02]  /*5890*/  @!P2 SYNCS.PHASECHK.TRANS64 P2, [R7+URZ+0x30020], R6 ;  /* 0x030020060700a5a7 */ /* 0x000e64000804007f */
[----:B-1----:R-:W-:Y:S05]  /*58a0*/  @!P2 BRA `(.L_x_147) ;  /* 0xfffffffc00f0a947 */ /* 0x002fea000383ffff */
[----:B0-----:R-:W0:Y:S02]  /*58b0*/  @!P1 LDC R6, c[0x0][0x580] ;  /* 0x00016000ff069b82 */ /* 0x001e240000000800 */
[----:B0-----:R0:W-:Y:S02]  /*58c0*/  @!P1 SYNCS.ARRIVE.TRANS64 RZ, [R7+URZ+0x30000], R6 ;  /* 0x0300000607ff99a7 */ /* 0x0011e4000800003f */
[----:B0-----:R-:W-:-:S04]  /*58d0*/  PRMT R6, R18, 0x9910, RZ ;  /* 0x0000991012067816 */ /* 0x001fc800000000ff */
[----:B------:R-:W-:-:S13]  /*58e0*/  ISETP.NE.AND P2, PT, R6, 0x2, PT ;  /* 0x000000020600780c */ /* 0x000fda0003f45270 */
[----:B------:R-:W-:Y:S05]  /*58f0*/  @P2 BRA `(.L_x_148) ;  /* 0x0000000000042947 */ /* 0x000fea0003800000 */
[----:B------:R-:W-:Y:S01]  /*5900*/  BPT.TRAP 0x1 ;  /* 0x000000040000795c */ /* 0x000fe20000300000 */
.L_x_148:
[----:B------:R-:W-:Y:S05]  /*5910*/  @P0 BRA `(.L_x_149) ;  /* 0x0000000000040947 */ /* 0x000fea0003800000 */
[----:B------:R-:W-:Y:S01]  /*5920*/  BPT.TRAP 0x1 ;  /* 0x000000040000795c */ /* 0x000fe20000300000 */
.L_x_149:
[----:B------:R-:W-:Y:S01]  /*5930*/  ULDC UR15, c[0x0][0x380] ;  /* 0x0000e000000f7ab9 */ /* 0x000fe20000000800 */
[----:B------:R-:W-:Y:S01]  /*5940*/  R2UR UR49, R0 ;  /* 0x00000000003172ca */ /* 0x000fe200000e0000 */
[----:B------:R-:W-:Y:S01]  /*5950*/  UISETP.NE.AND UP0, UPT, UR15, 0x1, UPT ;  /* 0x000000010f00788c */ /* 0x000fe2000bf05270 */
[----:B------:R-:W-:Y:S01]  /*5960*/  R2UR UR22, R22 ;  /* 0x00000000161672ca */ /* 0x000fe200000e0000 */
[----:B------:R-:W-:Y:S01]  /*5970*/  ULDC UR23, c[0x0][0x38c] ;  /* 0x0000e30000177ab9 */ /* 0x000fe20000000800 */
[----:B------:R-:W-:Y:S01]  /*5980*/  R2UR UR60, R21 ;  /* 0x00000000153c72ca */ /* 0x000fe200000e0000 */
[----:B------:R-:W-:Y:S01]  /*5990*/  UISETP.NE.AND UP1, UPT, UR23, 0x1, UPT ;  /* 0x000000011700788c */ /* 0x000fe2000bf25270 */
[----:B------:R-:W-:Y:S01]  /*59a0*/  R2UR UR14, R23 ;  /* 0x00000000170e72ca */ /* 0x000fe200000e0000 */
[----:B------:R-:W0:Y:S01]  /*59b0*/  LDC.64 R14, c[0x0][0x3d0] ;  /* 0x0000f400ff0e7b82 */ /* 0x000e220000000a00 */
[----:B------:R-:W-:Y:S01]  /*59c0*/  R2UR UR44, R25 ;  /* 0x00000000192c72ca */ /* 0x000fe200000e0000 */
[----:B------:R-:W-:Y:S01]  /*59d0*/  ULDC.64 UR34, c[0x0][0x3c8] ;  /* 0x0000f20000227ab9 */ /* 0x000fe20000000a00 */
[----:B------:R-:W-:Y:S01]  /*59e0*/  R2UR UR42, R24 ;  /* 0x00000000182a72ca */ /* 0x000fe200000e0000 */
[----:B------:R-:W-:Y:S01]  /*59f0*/  ULDC UR55, c[0x0][0x3ec] ;  /* 0x0000fb0000377ab9 */ /* 0x000fe20000000800 */
[----:B------:R-:W-:Y:S01]  /*5a00*/  @UP0 ULDC UR10, c[0x0][0x384] ;  /* 0x0000e100000a0ab9 */ /* 0x000fe20000000800 */
[----:B------:R-:W-:Y:S01]  /*5a10*/  @UP0 ULDC UR18, c[0x0][0x388] ;  /* 0x0000e20000120ab9 */ /* 0x000fe20000000800 */
[----:B------:R-:W-:Y:S01]  /*5a20*/  UIMAD.WIDE.U32 UR10, UR49, UR10, URZ ;  /* 0x0000000a310a72a5 */ /* 0x000fe2000f8e003f */
[----:B------:R-:W-:Y:S01]  /*5a30*/  R2UR UR41, R27 ;  /* 0x000000001b2972ca */ /* 0x000fe200000e0000 */
[----:B------:R-:W-:Y:S01]  /*5a40*/  @UP0 ULDC UR16, c[0x0][0x384] ;  /* 0x0000e10000100ab9 */ /* 0x000fe20000000800 */
[----:B------:R-:W-:Y:S01]  /*5a50*/  UMOV UR20, UR49 ;  /* 0x0000003100147c82 */ /* 0x000fe20008000000 */
[----:B------:R-:W-:Y:S01]  /*5a60*/  @UP0 ULDC UR12, c[0x0][0x384] ;  /* 0x0000e100000c0ab9 */ /* 0x000fe20000000800 */
[----:B------:R-:W-:Y:S01]  /*5a70*/  UIMAD.WIDE.U32 UR16, UR22, UR16, URZ ;  /* 0x00000010161072a5 */ /* 0x000fe2000f8e003f */
[----:B------:R-:W0:Y:S01]  /*5a80*/  LDC R13, c[0x0][0x400] ;  /* 0x00010000ff0d7b82 */ /* 0x000e220000000800 */
[----:B------:R-:W-:Y:S01]  /*5a90*/  @UP0 USHF.R.U32.HI UR20, URZ, UR18, UR11 ;  /* 0x000000123f140299 */ /* 0x000fe2000801160b */
[----:B------:R-:W-:Y:S01]  /*5aa0*/  R2UR UR52, R0 ;  /* 0x00000000003472ca */ /* 0x000fe200000e0000 */
[----:B------:R-:W-:Y:S01]  /*5ab0*/  UIMAD.WIDE.U32 UR12, UR60, UR12, URZ ;  /* 0x0000000c3c0c72a5 */ /* 0x000fe2000f8e003f */
[----:B------:R-:W-:Y:S01]  /*5ac0*/  R2UR UR39, R21 ;  /* 0x00000000152772ca */ /* 0x000fe200000e0000 */
[----:B------:R-:W-:Y:S01]  /*5ad0*/  @UP0 ULDC UR24, c[0x0][0x388] ;  /* 0x0000e20000180ab9 */ /* 0x000fe20000000800 */
[----:B------:R-:W-:Y:S01]  /*5ae0*/  @UP1 ULDC.64 UR8, c[0x0][0x390] ;  /* 0x0000e40000081ab9 */ /* 0x000fe20000000a00 */
[----:B------:R-:W-:Y:S01]  /*5af0*/  UMOV UR30, UR22 ;  /* 0x00000016001e7c82 */ /* 0x000fe20008000000 */
[----:B------:R-:W-:Y:S01]  /*5b00*/  @UP0 ULDC UR19, c[0x0][0x388] ;  /* 0x0000e20000130ab9 */ /* 0x000fe20000000800 */
[----:B------:R-:W-:Y:S01]  /*5b10*/  UMOV UR21, UR60 ;  /* 0x0000003c00157c82 */ /* 0x000fe20008000000 */
[----:B------:R-:W-:Y:S01]  /*5b20*/  @UP0 USHF.R.U32.HI UR30, URZ, UR24, UR17 ;  /* 0x000000183f1e0299 */ /* 0x000fe20008011611 */
[----:B------:R-:W-:Y:S01]  /*5b30*/  MOV R43, UR20 ;  /* 0x00000014002b7c02 */ /* 0x000fe20008000f00 */
[----:B------:R-:W-:Y:S01]  /*5b40*/  UIMAD.WIDE.U32 UR10, UR20, UR8, URZ ;  /* 0x00000008140a72a5 */ /* 0x000fe2000f8e003f */
[----:B------:R-:W-:Y:S01]  /*5b50*/  VIADD R20, R20, 0xffffffff ;  /* 0xffffffff14147836 */ /* 0x000fe20000000000 */
[----:B------:R-:W-:Y:S01]  /*5b60*/  @UP0 USHF.R.U32.HI UR21, URZ, UR19, UR13 ;  /* 0x000000133f150299 */ /* 0x000fe2000801160d */
[----:B------:R-:W-:Y:S01]  /*5b70*/  @UP1 ULDC.64 UR4, c[0x0][0x390] ;  /* 0x0000e40000041ab9 */ /* 0x000fe20000000a00 */
[----:B------:R-:W-:Y:S01]  /*5b80*/  @UP1 ULDC.64 UR6, c[0x0][0x390] ;  /* 0x0000e40000061ab9 */ /* 0x000fe20000000a00 */
[----:B------:R-:W-:Y:S01]  /*5b90*/  UIMAD.WIDE.U32 UR18, UR30, UR4, URZ ;  /* 0x000000041e1272a5 */ /* 0x000fe2000f8e003f */
[----:B------:R-:W-:Y:S01]  /*5ba0*/  ISETP.GT.AND P6, PT, R20, 0x1, PT ;  /* 0x000000011400780c */ /* 0x000fe20003fc4270 */
[----:B------:R-:W-:-:S02]  /*5bb0*/  UIMAD.WIDE.U32 UR12, UR21, UR6, URZ ;  /* 0x00000006150c72a5 */ /* 0x000fc4000f8e003f */
[----:B------:R-:W-:Y:S01]  /*5bc0*/  MOV R42, UR21 ;  /* 0x00000015002a7c02 */ /* 0x000fe20008000f00 */
[----:B------:R-:W-:Y:S01]  /*5bd0*/  UMOV UR17, UR20 ;  /* 0x0000001400117c82 */ /* 0x000fe20008000000 */
[----:B------:R-:W-:Y:S01]  /*5be0*/  @UP0 ULDC UR10, c[0x0][0x384] ;  /* 0x0000e100000a0ab9 */ /* 0x000fe20000000800 */
[----:B------:R-:W-:Y:S01]  /*5bf0*/  @UP1 USHF.R.U32.HI UR17, URZ, UR9, UR11 ;  /* 0x000000093f111299 */ /* 0x000fe2000801160b */
[----:B0-----:R-:W-:Y:S01]  /*5c00*/  IMAD R13, R8, R15, R13 ;  /* 0x0000000f080d7224 */ /* 0x001fe200078e020d */
[----:B------:R-:W-:Y:S01]  /*5c10*/  UIMAD.WIDE.U32 UR10, UR14, UR10, URZ ;  /* 0x0000000a0e0a72a5 */ /* 0x000fe2000f8e003f */
[----:B------:R-:W-:Y:S01]  /*5c20*/  UMOV UR27, UR30 ;  /* 0x0000001e001b7c82 */ /* 0x000fe20008000000 */
[----:B------:R-:W-:Y:S01]  /*5c30*/  @UP0 ULDC UR24, c[0x0][0x388] ;  /* 0x0000e20000180ab9 */ /* 0x000fe20000000800 */
[----:B------:R-:W-:Y:S01]  /*5c40*/  @UP0 ULDC UR18, c[0x0][0x384] ;  /* 0x0000e10000120ab9 */ /* 0x000fe20000000800 */
[----:B------:R-:W-:Y:S01]  /*5c50*/  UMOV UR16, UR21 ;  /* 0x0000001500107c82 */ /* 0x000fe20008000000 */
[----:B------:R-:W-:Y:S01]  /*5c60*/  @UP1 USHF.R.U32.HI UR27, URZ, UR5, UR19 ;  /* 0x000000053f1b1299 */ /* 0x000fe20008011613 */
[----:B------:R-:W-:Y:S01]  /*5c70*/  UMOV UR28, UR14 ;  /* 0x0000000e001c7c82 */ /* 0x000fe20008000000 */
[----:B------:R-:W-:Y:S01]  /*5c80*/  @UP0 ULDC UR12, c[0x0][0x384] ;  /* 0x0000e100000c0ab9 */ /* 0x000fe20000000800 */
[----:B------:R-:W-:-:S02]  /*5c90*/  @UP1 USHF.R.U32.HI UR16, URZ, UR7, UR13 ;  /* 0x000000073f101299 */ /* 0x000fc4000801160d */
[----:B------:R-:W-:Y:S02]  /*5ca0*/  UIMAD.WIDE.U32 UR18, UR44, UR18, URZ ;  /* 0x000000122c1272a5 */ /* 0x000fe4000f8e003f */
[----:B------:R-:W-:Y:S01]  /*5cb0*/  @UP0 USHF.R.U32.HI UR28, URZ, UR24, UR11 ;  /* 0x000000183f1c0299 */ /* 0x000fe2000801160b */
[----:B------:R-:W-:Y:S01]  /*5cc0*/  R2UR UR24, R26 ;  /* 0x000000001a1872ca */ /* 0x000fe200000e0000 */
[----:B------:R-:W-:Y:S01]  /*5cd0*/  UIMAD.WIDE.U32 UR12, UR42, UR12, URZ ;  /* 0x0000000c2a0c72a5 */ /* 0x000fe2000f8e003f */
[----:B------:R-:W-:Y:S01]  /*5ce0*/  @UP0 ULDC UR29, c[0x0][0x388] ;  /* 0x0000e200001d0ab9 */ /* 0x000fe20000000800 */
[----:B------:R-:W-:Y:S01]  /*5cf0*/  UMOV UR38, UR44 ;  /* 0x0000002c00267c82 */ /* 0x000fe20008000000 */
[----:B------:R-:W-:Y:S01]  /*5d00*/  @UP0 ULDC UR25, c[0x0][0x388] ;  /* 0x0000e20000190ab9 */ /* 0x000fe20000000800 */
[----:B------:R-:W-:Y:S01]  /*5d10*/  UMOV UR26, UR42 ;  /* 0x0000002a001a7c82 */ /* 0x000fe20008000000 */
[----:B------:R-:W-:Y:S02]  /*5d20*/  @UP0 USHF.R.U32.HI UR38, URZ, UR29, UR19 ;  /* 0x0000001d3f260299 */ /* 0x000fe40008011613 */
[----:B------:R-:W-:Y:S01]  /*5d30*/  @UP0 USHF.R.U32.HI UR26, URZ, UR25, UR13 ;  /* 0x000000193f1a0299 */ /* 0x000fe2000801160d */
[----:B------:R-:W-:Y:S01]  /*5d40*/  @UP1 ULDC.64 UR4, c[0x0][0x390] ;  /* 0x0000e40000041ab9 */ /* 0x000fe20000000a00 */
[----:B------:R-:W-:Y:S01]  /*5d50*/  @UP1 ULDC.64 UR6, c[0x0][0x390] ;  /* 0x0000e40000061ab9 */ /* 0x000fe20000000a00 */
[----:B------:R-:W-:-:S02]  /*5d60*/  UIMAD.WIDE.U32 UR10, UR38, UR4, URZ ;  /* 0x00000004260a72a5 */ /* 0x000fc4000f8e003f */
[----:B------:R-:W-:Y:S01]  /*5d70*/  UIMAD.WIDE.U32 UR18, UR26, UR6, URZ ;  /* 0x000000061a1272a5 */ /* 0x000fe2000f8e003f */
[----:B------:R-:W-:Y:S01]  /*5d80*/  @UP1 ULDC.64 UR8, c[0x0][0x390] ;  /* 0x0000e40000081ab9 */ /* 0x000fe20000000a00 */
[----:B------:R-:W-:Y:S01]  /*5d90*/  UMOV UR25, UR26 ;  /* 0x0000001a00197c82 */ /* 0x000fe20008000000 */
[----:B------:R-:W-:Y:S01]  /*5da0*/  @UP0 ULDC UR6, c[0x0][0x384] ;  /* 0x0000e10000060ab9 */ /* 0x000fe20000000800 */
[----:B------:R-:W-:Y:S02]  /*5db0*/  UIMAD.WIDE.U32 UR12, UR28, UR8, URZ ;  /* 0x000000081c0c72a5 */ /* 0x000fe4000f8e003f */
[----:B------:R-:W-:Y:S02]  /*5dc0*/  @UP1 USHF.R.U32.HI UR25, URZ, UR7, UR19 ;  /* 0x000000073f191299 */ /* 0x000fe40008011613 */
[----:B------:R-:W-:Y:S01]  /*5dd0*/  UIMAD.WIDE.U32 UR6, UR24, UR6, URZ ;  /* 0x00000006180672a5 */ /* 0x000fe2000f8e003f */
[----:B------:R-:W-:Y:S01]  /*5de0*/  UMOV UR33, UR38 ;  /* 0x0000002600217c82 */ /* 0x000fe20008000000 */
[----:B------:R-:W-:Y:S01]  /*5df0*/  @UP0 ULDC UR10, c[0x0][0x384] ;  /* 0x0000e100000a0ab9 */ /* 0x000fe20000000800 */
[----:B------:R-:W-:Y:S01]  /*5e00*/  @UP1 USHF.R.U32.HI UR33, URZ, UR5, UR11 ;  /* 0x000000053f211299 */ /* 0x000fe2000801160b */
[----:B------:R-:W-:Y:S01]  /*5e10*/  @UP0 ULDC UR18, c[0x0][0x388] ;  /* 0x0000e20000120ab9 */ /* 0x000fe20000000800 */
[----:B------:R-:W-:Y:S01]  /*5e20*/  UMOV UR37, UR24 ;  /* 0x0000001800257c82 */ /* 0x000fe20008000000 */
[----:B------:R-:W-:Y:S01]  /*5e30*/  UIMAD.WIDE.U32 UR10, UR41, UR10, URZ ;  /* 0x0000000a290a72a5 */ /* 0x000fe2000f8e003f */
[----:B------:R-:W-:Y:S01]  /*5e40*/  UMOV UR29, UR28 ;  /* 0x0000001c001d7c82 */ /* 0x000fe20008000000 */
[----:B------:R-:W-:-:S02]  /*5e50*/  @UP0 USHF.R.U32.HI UR37, URZ, UR18, UR7 ;  /* 0x000000123f250299 */ /* 0x000fc40008011607 */
[----:B------:R-:W-:Y:S01]  /*5e60*/  @UP1 USHF.R.U32.HI UR29, URZ, UR9, UR13 ;  /* 0x000000093f1d1299 */ /* 0x000fe2000801160d */
[----:B------:R-:W-:Y:S01]  /*5e70*/  @UP0 ULDC UR19, c[0x0][0x388] ;  /* 0x0000e20000130ab9 */ /* 0x000fe20000000800 */
[----:B------:R-:W-:Y:S01]  /*5e80*/  UMOV UR32, UR41 ;  /* 0x0000002900207c82 */ /* 0x000fe20008000000 */
[----:B------:R-:W-:Y:S01]  /*5e90*/  @UP0 ULDC UR4, c[0x0][0x384] ;  /* 0x0000e10000040ab9 */ /* 0x000fe20000000800 */
[----:B------:R-:W-:Y:S01]  /*5ea0*/  @UP1 ULDC.64 UR12, c[0x0][0x390] ;  /* 0x0000e400000c1ab9 */ /* 0x000fe20000000a00 */
[----:B------:R-:W-:Y:S02]  /*5eb0*/  @UP0 USHF.R.U32.HI UR32, URZ, UR19, UR11 ;  /* 0x000000133f200299 */ /* 0x000fe4000801160b */
[----:B------:R-:W-:Y:S02]  /*5ec0*/  UIMAD.WIDE.U32 UR4, UR49, UR4, URZ ;  /* 0x00000004310472a5 */ /* 0x000fe4000f8e003f */
[----:B------:R-:W-:Y:S01]  /*5ed0*/  UIMAD.WIDE.U32 UR18, UR37, UR12, URZ ;  /* 0x0000000c251272a5 */ /* 0x000fe2000f8e003f */
[----:B------:R-:W-:Y:S01]  /*5ee0*/  @UP1 ULDC.64 UR8, c[0x0][0x390] ;  /* 0x0000e40000081ab9 */ /* 0x000fe20000000a00 */
[----:B------:R-:W-:Y:S01]  /*5ef0*/  @UP0 ULDC UR31, c[0x0][0x388] ;  /* 0x0000e200001f0ab9 */ /* 0x000fe20000000800 */
[----:B------:R-:W-:Y:S01]  /*5f00*/  UMOV UR36, UR37 ;  /* 0x0000002500247c82 */ /* 0x000fe20008000000 */
[----:B------:R-:W-:Y:S01]  /*5f10*/  UIMAD.WIDE.U32 UR10, UR32, UR8, URZ ;  /* 0x00000008200a72a5 */ /* 0x000fe2000f8e003f */
[----:B------:R-:W-:Y:S01]  /*5f20*/  @UP0 ULDC UR12, c[0x0][0x384] ;  /* 0x0000e100000c0ab9 */ /* 0x000fe20000000800 */
[----:B------:R-:W-:-:S02]  /*5f30*/  @UP0 USHF.R.U32.HI UR49, URZ, UR31, UR5 ;  /* 0x0000001f3f310299 */ /* 0x000fc40008011605 */
[----:B------:R-:W-:Y:S01]  /*5f40*/  @UP1 USHF.R.U32.HI UR36, URZ, UR13, UR19 ;  /* 0x0000000d3f241299 */ /* 0x000fe20008011613 */
[----:B------:R-:W-:Y:S01]  /*5f50*/  UMOV UR47, UR14 ;  /* 0x0000000e002f7c82 */ /* 0x000fe20008000000 */
[----:B------:R-:W-:Y:S01]  /*5f60*/  UIMAD.WIDE.U32 UR12, UR14, UR12, URZ ;  /* 0x0000000c0e0c72a5 */ /* 0x000fe2000f8e003f */
[----:B------:R-:W-:Y:S01]  /*5f70*/  R2UR UR14, R7 ;  /* 0x00000000070e72ca */ /* 0x000fe200000e0000 */
[----:B------:R-:W-:Y:S01]  /*5f80*/  @UP1 ULDC.64 UR6, c[0x0][0x390] ;  /* 0x0000e40000061ab9 */ /* 0x000fe20000000a00 */
[----:B------:R-:W-:Y:S01]  /*5f90*/  UMOV UR48, UR32 ;  /* 0x0000002000307c82 */ /* 0x000fe20008000000 */
[----:B------:R-:W-:Y:S01]  /*5fa0*/  @UP0 ULDC UR8, c[0x0][0x384] ;  /* 0x0000e10000080ab9 */ /* 0x000fe20000000800 */
[----:B------:R-:W0:Y:S01]  /*5fb0*/  LDC.64 R6, c[0x0][0x3f8] ;  /* 0x0000fe00ff067b82 */ /* 0x000e220000000a00 */
[----:B------:R-:W-:Y:S02]  /*5fc0*/  UIMAD.WIDE.U32 UR4, UR49, UR6, URZ ;  /* 0x00000006310472a5 */ /* 0x000fe4000f8e003f */
[----:B------:R-:W-:-:S02]  /*5fd0*/  @UP1 USHF.R.U32.HI UR48, URZ, UR9, UR11 ;  /* 0x000000093f301299 */ /* 0x000fc4000801160b */
[----:B------:R-:W-:Y:S01]  /*5fe0*/  UIMAD.WIDE.U32 UR8, UR60, UR8, URZ ;  /* 0x000000083c0872a5 */ /* 0x000fe2000f8e003f */
[----:B------:R-:W-:Y:S01]  /*5ff0*/  @UP0 ULDC UR10, c[0x0][0x384] ;  /* 0x0000e100000a0ab9 */ /* 0x000fe20000000800 */
[----:B------:R-:W-:Y:S01]  /*6000*/  @UP0 ULDC UR18, c[0x0][0x388] ;  /* 0x0000e20000120ab9 */ /* 0x000fe20000000800 */
[----:B------:R-:W-:Y:S01]  /*6010*/  UIMAD.WIDE.U32 UR10, UR22, UR10, URZ ;  /* 0x0000000a160a72a5 */ /* 0x000fe2000f8e003f */
[----:B------:R-:W-:Y:S01]  /*6020*/  UMOV UR40, UR49 ;  /* 0x0000003100287c82 */ /* 0x000fe20008000000 */
[----:B------:R-:W-:Y:S02]  /*6030*/  @UP0 USHF.R.U32.HI UR60, URZ, UR18, UR9 ;  /* 0x000000123f3c0299 */ /* 0x000fe40008011609 */
[----:B------:R-:W-:Y:S01]  /*6040*/  @UP1 USHF.R.U32.HI UR40, URZ, UR7, UR5 ;  /* 0x000000073f281299 */ /* 0x000fe20008011605 */
[----:B------:R-:W-:Y:S01]  /*6050*/  @UP0 ULDC UR19, c[0x0][0x388] ;  /* 0x0000e20000130ab9 */ /* 0x000fe20000000800 */
[----:B------:R-:W-:Y:S01]  /*6060*/  @UP0 ULDC UR31, c[0x0][0x388] ;  /* 0x0000e200001f0ab9 */ /* 0x000fe20000000800 */
[----:B------:R-:W-:Y:S01]  /*6070*/  UMOV UR54, UR22 ;  /* 0x0000001600367c82 */ /* 0x000fe20008000000 */
[----:B------:R-:W-:Y:S01]  /*6080*/  @UP1 ULDC.64 UR4, c[0x0][0x390] ;  /* 0x0000e40000041ab9 */ /* 0x000fe20000000a00 */
[----:B------:R-:W-:-:S02]  /*6090*/  @UP0 USHF.R.U32.HI UR54, URZ, UR19, UR11 ;  /* 0x000000133f360299 */ /* 0x000fc4000801160b */
[----:B------:R-:W-:Y:S01]  /*60a0*/  @UP0 USHF.R.U32.HI UR47, URZ, UR31, UR13 ;  /* 0x0000001f3f2f0299 */ /* 0x000fe2000801160d */
[----:B------:R-:W-:Y:S01]  /*60b0*/  ULDC.64 UR20, c[0x0][0x198] ;  /* 0x0000660000147ab9 */ /* 0x000fe20000000a00 */
[----:B------:R-:W-:Y:S01]  /*60c0*/  UIMAD.WIDE.U32 UR10, UR60, UR4, URZ ;  /* 0x000000043c0a72a5 */ /* 0x000fe2000f8e003f */
[----:B0-----:R-:W-:Y:S01]  /*60d0*/  IMAD R6, R11, UR35, R6 ;  /* 0x000000230b067c24 */ /* 0x001fe2000f8e0206 */
[----:B------:R-:W-:Y:S01]  /*60e0*/  ULDC UR31, c[0x0][0x398] ;  /* 0x0000e600001f7ab9 */ /* 0x000fe20000000800 */
[----:B------:R-:W-:Y:S01]  /*60f0*/  UIADD3 UR56, UP3, UR20, 0xf0, URZ ;  /* 0x000000f014387890 */ /* 0x000fe2000ff7e03f */
[----:B------:R-:W-:Y:S01]  /*6100*/  R2UR UR20, R43 ;  /* 0x000000002b1472ca */ /* 0x000fe200000e0000 */
[----:B------:R-:W-:Y:S01]  /*6110*/  UISETP.NE.AND UP2, UPT, UR31, 0x1, UPT ;  /* 0x000000011f00788c */ /* 0x000fe2000bf45270 */
[----:B------:R-:W-:Y:S01]  /*6120*/  IMAD R7, R10, R14, R7 ;  /* 0x0000000e0a077224 */ /* 0x000fe200078e0207 */
[----:B------:R-:W-:Y:S01]  /*6130*/  @UP1 ULDC.64 UR6, c[0x0][0x390] ;  /* 0x0000e40000061ab9 */ /* 0x000fe20000000a00 */
[----:B------:R-:W-:Y:S01]  /*6140*/  @UP1 ULDC.64 UR8, c[0x0][0x390] ;  /* 0x0000e40000081ab9 */ /* 0x000fe20000000a00 */
[----:B------:R-:W-:Y:S01]  /*6150*/  UMOV UR51, UR60 ;  /* 0x0000003c00337c82 */ /* 0x000fe20008000000 */
[----:B------:R-:W-:Y:S01]  /*6160*/  UIADD3.X UR57, URZ, UR21, URZ, UP3, !UPT ;  /* 0x000000153f397290 */ /* 0x000fe20009ffe43f */
[----:B------:R-:W-:Y:S01]  /*6170*/  R2UR UR21, R42 ;  /* 0x000000002a1572ca */ /* 0x000fe200000e0000 */
[----:B------:R-:W-:Y:S01]  /*6180*/  UIMAD.WIDE.U32 UR12, UR54, UR6, URZ ;  /* 0x00000006360c72a5 */ /* 0x000fe2000f8e003f */
[----:B------:R-:W-:Y:S01]  /*6190*/  IMAD.U32 R6, R7, 0x20, R6 ;  /* 0x0000002007067824 */ /* 0x000fe200078e0006 */
[----:B------:R-:W-:Y:S01]  /*61a0*/  UIMAD.WIDE.U32 UR18, UR47, UR8, URZ ;  /* 0x000000082f1272a5 */ /* 0x000fe2000f8e003f */
[----:B------:R-:W-:Y:S01]  /*61b0*/  R2UR UR8, R9 ;  /* 0x00000000090872ca */ /* 0x000fe200000e0000 */
[----:B------:R-:W-:Y:S01]  /*61c0*/  @UP1 USHF.R.U32.HI UR51, URZ, UR5, UR11 ;  /* 0x000000053f331299 */ /* 0x000fe2000801160b */
[----:B------:R-:W-:Y:S01]  /*61d0*/  R2UR UR11, R16 ;  /* 0x00000000100b72ca */ /* 0x000fe200000e0000 */
[----:B------:R-:W-:Y:S01]  /*61e0*/  UMOV UR61, UR54 ;  /* 0x00000036003d7c82 */ /* 0x000fe20008000000 */
[----:B------:R-:W-:Y:S01]  /*61f0*/  @UP2 ULDC UR12, c[0x0][0x39c] ;  /* 0x0000e700000c2ab9 */ /* 0x000fe20000000800 */
[----:B------:R-:W-:Y:S01]  /*6200*/  @UP1 USHF.R.U32.HI UR61, URZ, UR7, UR13 ;  /* 0x000000073f3d1299 */ /* 0x000fe2000801160d */
[----:B------:R-:W-:Y:S01]  /*6210*/  IMAD.U32 R6, R13, 0x400, R6 ;  /* 0x000004000d067824 */ /* 0x000fe200078e0006 */
[----:B------:R-:W-:Y:S01]  /*6220*/  UMOV UR59, UR47 ;  /* 0x0000002f003b7c82 */ /* 0x000fe20008000000 */
[----:B------:R-:W-:Y:S01]  /*6230*/  UIMAD.WIDE.U32 UR12, UR17, UR12, URZ ;  /* 0x0000000c110c72a5 */ /* 0x000fe2000f8e003f */
[C---:B------:R-:W-:Y:S01]  /*6240*/  R2UR UR10, R12.reuse ;  /* 0x000000000c0a72ca */ /* 0x040fe200000e0000 */
[----:B------:R-:W-:Y:S01]  /*6250*/  @UP1 USHF.R.U32.HI UR59, URZ, UR9, UR19 ;  /* 0x000000093f3b1299 */ /* 0x000fe20008011613 */
[----:B------:R-:W-:Y:S01]  /*6260*/  MOV R14, UR51 ;  /* 0x00000033000e7c02 */ /* 0x000fe20008000f00 */
[----:B------:R-:W-:Y:S01]  /*6270*/  UIADD3 UR9, UR14, 0x30000, URZ ;  /* 0x000300000e097890 */ /* 0x000fe2000fffe03f */
[----:B------:R-:W-:Y:S01]  /*6280*/  MOV R7, UR54 ;  /* 0x0000003600077c02 */ /* 0x000fe20008000f00 */
[----:B------:R-:W-:Y:S01]  /*6290*/  @UP2 ULDC UR19, c[0x0][0x3a0] ;  /* 0x0000e80000132ab9 */ /* 0x000fe20000000800 */
[----:B------:R-:W-:Y:S01]  /*62a0*/  UMOV UR14, UR17 ;  /* 0x00000011000e7c82 */ /* 0x000fe20008000000 */
[----:B------:R-:W-:Y:S01]  /*62b0*/  @UP2 USHF.R.U32.HI UR14, URZ, UR19, UR13 ;  /* 0x000000133f0e2299 */ /* 0x000fe2000801160d */
[C---:B------:R-:W-:Y:S01]  /*62c0*/  IMAD R16, R9.reuse, 0x8000, R16 ;  /* 0x0000800009107824 */ /* 0x040fe200078e0210 */
[----:B------:R-:W-:Y:S01]  /*62d0*/  UIADD3 UR22, -UR21, URZ, URZ ;  /* 0x0000003f15167290 */ /* 0x000fe2000fffe13f */
[----:B------:R-:W-:Y:S01]  /*62e0*/  MOV R42, UR9 ;  /* 0x00000009002a7c02 */ /* 0x000fe20008000f00 */
[----:B------:R-:W-:Y:S01]  /*62f0*/  ULEA UR8, UR8, UR11, 0xe ;  /* 0x0000000b08087291 */ /* 0x000fe2000f8e703f */
[----:B------:R-:W-:Y:S01]  /*6300*/  VIADD R12, R12, 0x1 ;  /* 0x000000010c0c7836 */ /* 0x000fe20000000000 */
[----:B------:R-:W-:Y:S01]  /*6310*/  UIADD3 UR19, -UR20, URZ, URZ ;  /* 0x0000003f14137290 */ /* 0x000fe2000fffe13f */
[----:B------:R-:W-:Y:S01]  /*6320*/  VIADD R9, R9, 0x1 ;  /* 0x0000000109097836 */ /* 0x000fe20000000000 */
[----:B------:R-:W-:Y:S01]  /*6330*/  @UP2 ULDC UR11, c[0x0][0x39c] ;  /* 0x0000e700000b2ab9 */ /* 0x000fe20000000800 */
[----:B------:R-:W-:Y:S01]  /*6340*/  @UP2 ULDC UR18, c[0x0][0x3a0] ;  /* 0x0000e80000122ab9 */ /* 0x000fe20000000800 */
[----:B------:R-:W-:-:S02]  /*6350*/  UIMAD.WIDE.U32 UR12, UR16, UR11, URZ ;  /* 0x0000000b100c72a5 */ /* 0x000fc4000f8e003f */
[----:B------:R-:W-:Y:S01]  /*6360*/  UIMAD UR11, UR15, UR19, UR52 ;  /* 0x000000130f0b72a4 */ /* 0x000fe2000f8e0234 */
[C---:B------:R-:W-:Y:S01]  /*6370*/  ISETP.NE.AND P5, PT, R9.reuse, 0x4, PT ;  /* 0x000000040900780c */ /* 0x040fe20003fa5270 */
[----:B------:R-:W-:Y:S01]  /*6380*/  UIMAD UR19, UR15, UR22, UR39 ;  /* 0x000000160f1372a4 */ /* 0x000fe2000f8e0227 */
[----:B------:R-:W-:Y:S01]  /*6390*/  R2UR UR39, R6 ;  /* 0x00000000062772ca */ /* 0x000fe200000e0000 */
[----:B------:R-:W-:Y:S01]  /*63a0*/  UIADD3 UR12, -UR16, URZ, URZ ;  /* 0x0000003f100c7290 */ /* 0x000fe2000fffe13f */
[----:B------:R-:W-:Y:S01]  /*63b0*/  SEL R9, R9, RZ, P5 ;  /* 0x000000ff09097207 */ /* 0x000fe20002800000 */
[----:B------:R-:W-:Y:S01]  /*63c0*/  UMOV UR22, UR16 ;  /* 0x0000001000167c82 */ /* 0x000fe20008000000 */
[----:B------:R-:W-:Y:S02]  /*63d0*/  @UP2 USHF.R.U32.HI UR22, URZ, UR18, UR13 ;  /* 0x000000123f162299 */ /* 0x000fe4000801160d */
[----:B------:R-:W-:Y:S02]  /*63e0*/  UIADD3 UR18, -UR14, URZ, URZ ;  /* 0x0000003f0e127290 */ /* 0x000fe4000fffe13f */
[----:B------:R-:W-:-:S02]  /*63f0*/  UIADD3 UR13, -UR17, URZ, URZ ;  /* 0x0000003f110d7290 */ /* 0x000fc4000fffe13f */
[----:B------:R-:W-:Y:S02]  /*6400*/  UIMAD UR17, UR31, UR18, UR17 ;  /* 0x000000121f1172a4 */ /* 0x000fe4000f8e0211 */
[----:B------:R-:W-:Y:S02]  /*6410*/  UIADD3 UR18, -UR22, URZ, URZ ;  /* 0x0000003f16127290 */ /* 0x000fe4000fffe13f */
[----:B------:R-:W-:Y:S01]  /*6420*/  UIMAD UR13, UR23, UR13, UR20 ;  /* 0x0000000d170d72a4 */ /* 0x000fe2000f8e0214 */
[----:B------:R-:W-:Y:S01]  /*6430*/  ULDC.64 UR6, c[0x0][0x3f0] ;  /* 0x0000fc0000067ab9 */ /* 0x000fe20000000a00 */
[----:B------:R-:W-:Y:S01]  /*6440*/  ULDC.64 UR4, c[0x0][0x3c0] ;  /* 0x0000f00000047ab9 */ /* 0x000fe20000000a00 */
[----:B------:R-:W-:Y:S02]  /*6450*/  UIMAD UR20, UR23, UR12, UR21 ;  /* 0x0000000c171472a4 */ /* 0x000fe4000f8e0215 */
[----:B------:R-:W-:Y:S02]  /*6460*/  UIMAD UR18, UR31, UR18, UR16 ;  /* 0x000000121f1272a4 */ /* 0x000fe4000f8e0210 */
[----:B------:R-:W-:-:S02]  /*6470*/  UIMAD UR12, UR13, UR5, UR6 ;  /* 0x000000050d0c72a4 */ /* 0x000fc4000f8e0206 */
[----:B------:R-:W-:Y:S02]  /*6480*/  USHF.L.U32 UR10, UR10, 0x6, URZ ;  /* 0x000000060a0a7899 */ /* 0x000fe4000800063f */
[----:B------:R-:W-:Y:S02]  /*6490*/  UIMAD UR11, UR11, UR4, UR55 ;  /* 0x000000040b0b72a4 */ /* 0x000fe4000f8e0237 */
[----:B------:R-:W-:Y:S02]  /*64a0*/  UIMAD UR13, UR17, UR34, UR7 ;  /* 0x00000022110d72a4 */ /* 0x000fe4000f8e0207 */
[----:B------:R-:W-:Y:S02]  /*64b0*/  UPRMT UR39, UR39, 0x5410, URZ ;  /* 0x0000541027277896 */ /* 0x000fe4000800003f */
[----:B------:R-:W-:Y:S02]  /*64c0*/  UIADD3 UR16, UR8, 0x800, URZ ;  /* 0x0000080008107890 */ /* 0x000fe4000fffe03f */
[----:B------:R-:W-:-:S02]  /*64d0*/  UIMAD UR19, UR19, UR4, UR55 ;  /* 0x00000004131372a4 */ /* 0x000fc4000f8e0237 */
[----:B------:R-:W-:Y:S02]  /*64e0*/  UIMAD UR20, UR20, UR5, UR6 ;  /* 0x00000005141472a4 */ /* 0x000fe4000f8e0206 */
[----:B------:R-:W-:Y:S01]  /*64f0*/  UIMAD UR21, UR18, UR34, UR7 ;  /* 0x00000022121572a4 */ /* 0x000fe2000f8e0207 */
[----:B------:R0:W-:Y:S01]  /*6500*/  UTMALDG.5D.IM2COL [UR8], [UR56], UR39 ;  /* 0x00000008380073b4 */ /* 0x0001e20008060027 */
[----:B------:R-:W-:Y:S01]  /*6510*/  UMOV UR17, UR9 ;  /* 0x0000000900117c82 */ /* 0x000fe20008000000 */
[----:B------:R-:W-:Y:S01]  /*6520*/  UMOV UR18, UR10 ;  /* 0x0000000a00127c82 */ /* 0x000fe20008000000 */
[----:B------:R-:W-:Y:S01]  /*6530*/  @UP0 ULDC UR35, c[0x0][0x384] ;  /* 0x0000e10000230ab9 */ /* 0x000fe20000000800 */
[----:B------:R-:W-:Y:S01]  /*6540*/  @UP2 ULDC UR45, c[0x0][0x39c] ;  /* 0x0000e700002d2ab9 */ /* 0x000fe20000000800 */
[----:B------:R-:W-:Y:S01]  /*6550*/  @UP2 ULDC UR46, c[0x0][0x3a0] ;  /* 0x0000e800002e2ab9 */ /* 0x000fe20000000800 */
[----:B------:R-:W-:Y:S01]  /*6560*/  UMOV UR50, UR42 ;  /* 0x0000002a00327c82 */ /* 0x000fe20008000000 */
[----:B------:R-:W-:Y:S01]  /*6570*/  UMOV UR58, UR44 ;  /* 0x0000002c003a7c82 */ /* 0x000fe20008000000 */
[----:B------:R1:W-:Y:S01]  /*6580*/  UTMALDG.5D.IM2COL [UR16], [UR56], UR39 ;  /* 0x00000010380073b4 */ /* 0x0003e20008060027 */
[----:B0-----:R-:W-:Y:S01]  /*6590*/  @UP0 ULDC UR14, c[0x0][0x384] ;  /* 0x0000e100000e0ab9 */ /* 0x001fe20000000800 */
[----:B------:R-:W-:Y:S01]  /*65a0*/  @UP0 ULDC UR11, c[0x0][0x388] ;  /* 0x0000e200000b0ab9 */ /* 0x000fe20000000800 */
[----:B------:R-:W-:Y:S01]  /*65b0*/  @UP1 ULDC.64 UR12, c[0x0][0x390] ;  /* 0x0000e400000c1ab9 */ /* 0x000fe20000000a00 */
[----:B-1----:R-:W-:Y:S01]  /*65c0*/  UIMAD.WIDE.U32 UR18, UR42, UR35, URZ ;  /* 0x000000232a1272a5 */ /* 0x002fe2000f8e003f */
[----:B------:R-:W-:Y:S01]  /*65d0*/  R2UR UR35, R22 ;  /* 0x00000000162372ca */ /* 0x000fe200000e0000 */
[----:B------:R-:W-:Y:S01]  /*65e0*/  UIMAD.WIDE.U32 UR20, UR44, UR14, URZ ;  /* 0x0000000e2c1472a5 */ /* 0x000fe2000f8e003f */
[----:B------:R-:W-:Y:S01]  /*65f0*/  UMOV UR22, UR27 ;  /* 0x0000001b00167c82 */ /* 0x000fe20008000000 */
[----:B------:R-:W-:Y:S01]  /*6600*/  @UP0 ULDC UR17, c[0x0][0x388] ;  /* 0x0000e20000110ab9 */ /* 0x000fe20000000800 */
[----:B------:R-:W-:-:S02]  /*6610*/  UIADD3 UR20, -UR27, URZ, URZ ;  /* 0x0000003f1b147290 */ /* 0x000fc4000fffe13f */
[----:B------:R-:W-:Y:S01]  /*6620*/  @UP0 UMOV UR14, UR19 ;  /* 0x00000013000e0c82 */ /* 0x000fe20008000000 */
[----:B------:R-:W-:Y:S02]  /*6630*/  UIMAD.WIDE.U32 UR18, UR27, UR45, URZ ;  /* 0x0000002d1b1272a5 */ /* 0x000fe4000f8e003f */
[----:B------:R-:W-:Y:S02]  /*6640*/  @UP0 USHF.R.U32.HI UR50, URZ, UR11, UR14 ;  /* 0x0000000b3f320299 */ /* 0x000fe4000801160e */
[----:B------:R-:W-:Y:S02]  /*6650*/  @UP2 USHF.R.U32.HI UR22, URZ, UR46, UR19 ;  /* 0x0000002e3f162299 */ /* 0x000fe40008011613 */
[----:B------:R-:W-:Y:S02]  /*6660*/  @UP0 USHF.R.U32.HI UR58, URZ, UR17, UR21 ;  /* 0x000000113f3a0299 */ /* 0x000fe40008011615 */
[----:B------:R-:W-:Y:S01]  /*6670*/  UIADD3 UR11, -UR30, URZ, URZ ;  /* 0x0000003f1e0b7290 */ /* 0x000fe2000fffe13f */
[----:B------:R-:W-:Y:S01]  /*6680*/  MOV R15, UR50 ;  /* 0x00000032000f7c02 */ /* 0x000fe20008000f00 */
[----:B------:R-:W-:-:S02]  /*6690*/  UIADD3 UR21, -UR22, URZ, URZ ;  /* 0x0000003f16157290 */ /* 0x000fc4000fffe13f */
[----:B------:R-:W-:Y:S02]  /*66a0*/  UIMAD UR11, UR15, UR11, UR35 ;  /* 0x0000000b0f0b72a4 */ /* 0x000fe4000f8e0223 */
[----:B------:R-:W-:Y:S02]  /*66b0*/  UIMAD UR20, UR23, UR20, UR30 ;  /* 0x00000014171472a4 */ /* 0x000fe4000f8e021e */
[----:B------:R-:W-:Y:S02]  /*66c0*/  UIMAD UR21, UR31, UR21, UR27 ;  /* 0x000000151f1572a4 */ /* 0x000fe4000f8e021b */
[----:B------:R-:W-:Y:S02]  /*66d0*/  UIADD3 UR16, UR8, 0x1000, URZ ;  /* 0x0000100008107890 */ /* 0x000fe4000fffe03f */
[----:B------:R-:W-:Y:S02]  /*66e0*/  UIMAD UR19, UR11, UR4, UR55 ;  /* 0x000000040b1372a4 */ /* 0x000fe4000f8e0237 */
[----:B------:R-:W-:-:S02]  /*66f0*/  UIMAD UR20, UR20, UR5, UR6 ;  /* 0x00000005141472a4 */ /* 0x000fc4000f8e0206 */
[----:B------:R-:W-:Y:S01]  /*6700*/  UIMAD UR21, UR21, UR34, UR7 ;  /* 0x00000022151572a4 */ /* 0x000fe2000f8e0207 */
[----:B------:R-:W-:Y:S01]  /*6710*/  @UP1 ULDC.64 UR42, c[0x0][0x390] ;  /* 0x0000e400002a1ab9 */ /* 0x000fe20000000a00 */
[----:B------:R-:W-:Y:S01]  /*6720*/  UMOV UR35, UR47 ;  /* 0x0000002f00237c82 */ /* 0x000fe20008000000 */
[----:B------:R-:W-:Y:S01]  /*6730*/  UIMAD.WIDE.U32 UR46, UR58, UR42, URZ ;  /* 0x0000002a3a2e72a5 */ /* 0x000fe2000f8e003f */
[----:B------:R-:W-:Y:S01]  /*6740*/  R2UR UR42, R24 ;  /* 0x00000000182a72ca */ /* 0x000fe200000e0000 */
[----:B------:R-:W-:Y:S01]  /*6750*/  UIMAD.WIDE.U32 UR44, UR50, UR12, URZ ;  /* 0x0000000c322c72a5 */ /* 0x000fe2000f8e003f */
[----:B------:R-:W-:Y:S01]  /*6760*/  UMOV UR17, UR9 ;  /* 0x0000000900117c82 */ /* 0x000fe20008000000 */
[----:B------:R-:W-:Y:S01]  /*6770*/  UMOV UR18, UR10 ;  /* 0x0000000a00127c82 */ /* 0x000fe20008000000 */
[----:B------:R-:W-:Y:S01]  /*6780*/  @UP0 ULDC UR12, c[0x0][0x384] ;  /* 0x0000e100000c0ab9 */ /* 0x000fe20000000800 */
[----:B------:R0:W-:Y:S01]  /*6790*/  UTMALDG.5D.IM2COL [UR16], [UR56], UR39 ;  /* 0x00000010380073b4 */ /* 0x0001e20008060027 */
[----:B------:R-:W-:Y:S01]  /*67a0*/  @UP2 ULDC UR27, c[0x0][0x39c] ;  /* 0x0000e700001b2ab9 */ /* 0x000fe20000000800 */
[----:B------:R-:W-:Y:S01]  /*67b0*/  UMOV UR14, UR24 ;  /* 0x00000018000e7c82 */ /* 0x000fe20008000000 */
[----:B------:R-:W-:Y:S01]  /*67c0*/  UMOV UR53, UR50 ;  /* 0x0000003200357c82 */ /* 0x000fe20008000000 */
[----:B------:R-:W-:Y:S01]  /*67d0*/  R2UR UR44, R23 ;  /* 0x00000000172c72ca */ /* 0x000fe200000e0000 */
[----:B------:R-:W-:Y:S01]  /*67e0*/  UMOV UR30, UR29 ;  /* 0x0000001d001e7c82 */ /* 0x000fe20008000000 */
[----:B------:R-:W-:Y:S01]  /*67f0*/  @UP1 USHF.R.U32.HI UR53, URZ, UR13, UR45 ;  /* 0x0000000d3f351299 */ /* 0x000fe2000801162d */
[----:B------:R-:W-:Y:S01]  /*6800*/  UMOV UR55, UR58 ;  /* 0x0000003a00377c82 */ /* 0x000fe20008000000 */
[----:B------:R-:W-:Y:S01]  /*6810*/  @UP2 ULDC UR11, c[0x0][0x3a0] ;  /* 0x0000e800000b2ab9 */ /* 0x000fe20000000800 */
[----:B------:R-:W-:Y:S01]  /*6820*/  @UP1 USHF.R.U32.HI UR55, URZ, UR43, UR47 ;  /* 0x0000002b3f371299 */ /* 0x000fe2000801162f */
[----:B------:R-:W-:Y:S01]  /*6830*/  R2UR UR47, R25 ;  /* 0x00000000192f72ca */ /* 0x000fe200000e0000 */
[----:B------:R-:W-:Y:S01]  /*6840*/  ULDC UR46, c[0x0][0x3ec] ;  /* 0x0000fb00002e7ab9 */ /* 0x000fe20000000800 */
[----:B------:R-:W-:Y:S01]  /*6850*/  MOV R13, UR53 ;  /* 0x00000035000d7c02 */ /* 0x000fe20008000f00 */
[----:B------:R-:W-:-:S02]  /*6860*/  UIADD3 UR50, UR10, 0x20, URZ ;  /* 0x000000200a327890 */ /* 0x000fc4000fffe03f */
[----:B------:R-:W-:-:S04]  /*6870*/  MOV R6, UR55 ;  /* 0x0000003700067c02 */ /* 0x000fc80008000f00 */
[----:B------:R-:W-:Y:S01]  /*6880*/  R2UR UR55, R6 ;  /* 0x00000000063772ca */ /* 0x000fe200000e0000 */
[----:B0-----:R-:W-:Y:S01]  /*6890*/  UIMAD.WIDE.U32 UR18, UR24, UR12, URZ ;  /* 0x0000000c181272a5 */ /* 0x001fe2000f8e003f */
[----:B------:R-:W-:Y:S01]  /*68a0*/  @UP0 ULDC UR20, c[0x0][0x388] ;  /* 0x0000e20000140ab9 */ /* 0x000fe20000000800 */
[----:B------:R-:W-:Y:S01]  /*68b0*/  UIMAD.WIDE.U32 UR16, UR29, UR27, URZ ;  /* 0x0000001b1d1072a5 */ /* 0x000fe2000f8e003f */
[----:B------:R-:W-:Y:S01]  /*68c0*/  @UP2 ULDC UR22, c[0x0][0x39c] ;  /* 0x0000e70000162ab9 */ /* 0x000fe20000000800 */
[----:B------:R-:W-:Y:S01]  /*68d0*/  @UP0 USHF.R.U32.HI UR14, URZ, UR20, UR19 ;  /* 0x000000143f0e0299 */ /* 0x000fe20008011613 */
[----:B------:R-:W-:Y:S01]  /*68e0*/  @UP2 ULDC UR21, c[0x0][0x3a0] ;  /* 0x0000e80000152ab9 */ /* 0x000fe20000000800 */
[----:B------:R-:W-:Y:S02]  /*68f0*/  UIADD3 UR20, -UR26, URZ, URZ ;  /* 0x0000003f1a147290 */ /* 0x000fe4000fffe13f */
[----:B------:R-:W-:Y:S02]  /*6900*/  UIMAD.WIDE.U32 UR18, UR25, UR22, URZ ;  /* 0x00000016191272a5 */ /* 0x000fe4000f8e003f */
[----:B------:R-:W-:Y:S01]  /*6910*/  @UP2 USHF.R.U32.HI UR30, URZ, UR21, UR17 ;  /* 0x000000153f1e2299 */ /* 0x000fe20008011611 */
[----:B------:R-:W-:Y:S01]  /*6920*/  @UP1 ULDC.64 UR12, c[0x0][0x390] ;  /* 0x0000e400000c1ab9 */ /* 0x000fe20000000a00 */
[----:B------:R-:W-:Y:S01]  /*6930*/  UIMAD UR20, UR15, UR20, UR42 ;  /* 0x000000140f1472a4 */ /* 0x000fe2000f8e022a */
[----:B------:R-:W-:Y:S01]  /*6940*/  UMOV UR22, UR25 ;  /* 0x0000001900167c82 */ /* 0x000fe20008000000 */
[----:B------:R-:W-:-:S02]  /*6950*/  @UP2 USHF.R.U32.HI UR22, URZ, UR11, UR19 ;  /* 0x0000000b3f162299 */ /* 0x000fc40008011613 */
[----:B------:R-:W-:Y:S02]  /*6960*/  UIMAD.WIDE.U32 UR42, UR14, UR12, URZ ;  /* 0x0000000c0e2a72a5 */ /* 0x000fe4000f8e003f */
[----:B------:R-:W-:Y:S02]  /*6970*/  UIADD3 UR12, -UR30, URZ, URZ ;  /* 0x0000003f1e0c7290 */ /* 0x000fe4000fffe13f */
[----:B------:R-:W-:Y:S02]  /*6980*/  UIADD3 UR11, -UR29, URZ, URZ ;  /* 0x0000003f1d0b7290 */ /* 0x000fe4000fffe13f */
[----:B------:R-:W-:Y:S02]  /*6990*/  UIADD3 UR27, -UR28, URZ, URZ ;  /* 0x0000003f1c1b7290 */ /* 0x000fe4000fffe13f */
[----:B------:R-:W-:Y:S02]  /*69a0*/  UIMAD UR29, UR31, UR12, UR29 ;  /* 0x0000000c1f1d72a4 */ /* 0x000fe4000f8e021d */
[----:B------:R-:W-:-:S02]  /*69b0*/  UIMAD UR28, UR23, UR11, UR28 ;  /* 0x0000000b171c72a4 */ /* 0x000fc4000f8e021c */
[----:B------:R-:W-:Y:S02]  /*69c0*/  UIADD3 UR12, -UR25, URZ, URZ ;  /* 0x0000003f190c7290 */ /* 0x000fe4000fffe13f */
[----:B------:R-:W-:Y:S02]  /*69d0*/  UIADD3 UR11, -UR22, URZ, URZ ;  /* 0x0000003f160b7290 */ /* 0x000fe4000fffe13f */
[----:B------:R-:W-:Y:S02]  /*69e0*/  UIMAD UR27, UR15, UR27, UR44 ;  /* 0x0000001b0f1b72a4 */ /* 0x000fe4000f8e022c */
[----:B------:R-:W-:Y:S02]  /*69f0*/  UIMAD UR12, UR23, UR12, UR26 ;  /* 0x0000000c170c72a4 */ /* 0x000fe4000f8e021a */
[----:B------:R-:W-:Y:S02]  /*6a00*/  UIMAD UR11, UR31, UR11, UR25 ;  /* 0x0000000b1f0b72a4 */ /* 0x000fe4000f8e0219 */
[----:B------:R-:W-:-:S02]  /*6a10*/  UIADD3 UR24, UR8, 0x1800, URZ ;  /* 0x0000180008187890 */ /* 0x000fc4000fffe03f */
[----:B------:R-:W-:Y:S02]  /*6a20*/  UIMAD UR27, UR27, UR4, UR46 ;  /* 0x000000041b1b72a4 */ /* 0x000fe4000f8e022e */
[----:B------:R-:W-:Y:S02]  /*6a30*/  UIMAD UR19, UR20, UR4, UR46 ;  /* 0x00000004141372a4 */ /* 0x000fe4000f8e022e */
[----:B------:R-:W-:Y:S02]  /*6a40*/  UIMAD UR28, UR28, UR5, UR6 ;  /* 0x000000051c1c72a4 */ /* 0x000fe4000f8e0206 */
[----:B------:R-:W-:Y:S02]  /*6a50*/  UIMAD UR29, UR29, UR34, UR7 ;  /* 0x000000221d1d72a4 */ /* 0x000fe4000f8e0207 */
[----:B------:R-:W-:Y:S02]  /*6a60*/  UIADD3 UR16, UR8, 0x2000, URZ ;  /* 0x0000200008107890 */ /* 0x000fe4000fffe03f */
[----:B------:R-:W-:-:S02]  /*6a70*/  UIMAD UR20, UR12, UR5, UR6 ;  /* 0x000000050c1472a4 */ /* 0x000fc4000f8e0206 */
[----:B------:R-:W-:Y:S01]  /*6a80*/  UIMAD UR21, UR11, UR34, UR7 ;  /* 0x000000220b1572a4 */ /* 0x000fe2000f8e0207 */
[----:B------:R-:W-:Y:S01]  /*6a90*/  UMOV UR25, UR9 ;  /* 0x0000000900197c82 */ /* 0x000fe20008000000 */
[----:B------:R-:W-:Y:S01]  /*6aa0*/  UMOV UR26, UR10 ;  /* 0x0000000a001a7c82 */ /* 0x000fe20008000000 */
[----:B------:R-:W-:Y:S01]  /*6ab0*/  UMOV UR44, UR35 ;  /* 0x00000023002c7c82 */ /* 0x000fe20008000000 */
[----:B------:R-:W-:Y:S01]  /*6ac0*/  UMOV UR17, UR9 ;  /* 0x0000000900117c82 */ /* 0x000fe20008000000 */
[----:B------:R-:W-:Y:S01]  /*6ad0*/  UMOV UR18, UR10 ;  /* 0x0000000a00127c82 */ /* 0x000fe20008000000 */
[----:B------:R0:W-:Y:S01]  /*6ae0*/  UTMALDG.5D.IM2COL [UR24], [UR56], UR39 ;  /* 0x00000018380073b4 */ /* 0x0001e20008060027 */
[----:B------:R-:W-:Y:S01]  /*6af0*/  @UP0 ULDC UR35, c[0x0][0x384] ;  /* 0x0000e10000230ab9 */ /* 0x000fe20000000800 */
[----:B------:R-:W-:Y:S01]  /*6b00*/  UMOV UR11, UR41 ;  /* 0x00000029000b7c82 */ /* 0x000fe20008000000 */
[----:B------:R-:W-:Y:S01]  /*6b10*/  UMOV UR45, UR14 ;  /* 0x0000000e002d7c82 */ /* 0x000fe20008000000 */
[----:B------:R-:W-:-:S03]  /*6b20*/  @UP1 USHF.R.U32.HI UR45, URZ, UR13, UR43 ;  /* 0x0000000d3f2d1299 */ /* 0x000fc6000801162b */
[----:B------:R-:W-:Y:S01]  /*6b30*/  @UP1 ULDC.64 UR12, c[0x0][0x390] ;  /* 0x0000e400000c1ab9 */ /* 0x000fe20000000a00 */
[----:B------:R1:W-:Y:S01]  /*6b40*/  UTMALDG.5D.IM2COL [UR16], [UR56], UR39 ;  /* 0x00000010380073b4 */ /* 0x0003e20008060027 */
[----:B0-----:R-:W-:Y:S01]  /*6b50*/  R2UR UR29, R26 ;  /* 0x000000001a1d72ca */ /* 0x001fe200000e0000 */
[----:B------:R-:W-:Y:S01]  /*6b60*/  @UP2 ULDC UR25, c[0x0][0x39c] ;  /* 0x0000e70000192ab9 */ /* 0x000fe20000000800 */
[----:B------:R-:W-:Y:S01]  /*6b70*/  UMOV UR30, UR33 ;  /* 0x00000021001e7c82 */ /* 0x000fe20008000000 */
[----:B------:R-:W-:Y:S02]  /*6b80*/  UIADD3 UR27, -UR38, URZ, URZ ;  /* 0x0000003f261b7290 */ /* 0x000fe4000fffe13f */
[----:B------:R-:W-:Y:S02]  /*6b90*/  UIADD3 UR28, -UR33, URZ, URZ ;  /* 0x0000003f211c7290 */ /* 0x000fe4000fffe13f */
[----:B------:R-:W-:Y:S02]  /*6ba0*/  UIMAD UR27, UR15, UR27, UR47 ;  /* 0x0000001b0f1b72a4 */ /* 0x000fe4000f8e022f */
[----:B-1----:R-:W-:Y:S01]  /*6bb0*/  UIMAD.WIDE.U32 UR18, UR41, UR35, URZ ;  /* 0x00000023291272a5 */ /* 0x002fe2000f8e003f */
[----:B------:R-:W-:Y:S01]  /*6bc0*/  @UP0 ULDC UR20, c[0x0][0x388] ;  /* 0x0000e20000140ab9 */ /* 0x000fe20000000800 */
[----:B------:R-:W-:Y:S01]  /*6bd0*/  @UP2 ULDC UR22, c[0x0][0x3a0] ;  /* 0x0000e80000162ab9 */ /* 0x000fe20000000800 */
[----:B------:R-:W-:Y:S01]  /*6be0*/  @UP2 ULDC UR21, c[0x0][0x39c] ;  /* 0x0000e70000152ab9 */ /* 0x000fe20000000800 */
[----:B------:R-:W-:Y:S01]  /*6bf0*/  @UP2 ULDC UR17, c[0x0][0x3a0] ;  /* 0x0000e80000112ab9 */ /* 0x000fe20000000800 */
[----:B------:R-:W-:-:S02]  /*6c00*/  UIMAD UR28, UR23, UR28, UR38 ;  /* 0x0000001c171c72a4 */ /* 0x000fc4000f8e0226 */
[----:B------:R-:W-:Y:S01]  /*6c10*/  @UP0 UMOV UR26, UR19 ;  /* 0x00000013001a0c82 */ /* 0x000fe20008000000 */
[----:B------:R-:W-:Y:S02]  /*6c20*/  UIMAD.WIDE.U32 UR18, UR33, UR25, URZ ;  /* 0x00000019211272a5 */ /* 0x000fe4000f8e003f */
[----:B------:R-:W-:Y:S02]  /*6c30*/  @UP0 USHF.R.U32.HI UR11, URZ, UR20, UR26 ;  /* 0x000000143f0b0299 */ /* 0x000fe4000801161a */
[----:B------:R-:W-:Y:S02]  /*6c40*/  UIADD3 UR20, -UR37, URZ, URZ ;  /* 0x0000003f25147290 */ /* 0x000fe4000fffe13f */
[----:B------:R-:W-:Y:S02]  /*6c50*/  @UP2 USHF.R.U32.HI UR30, URZ, UR22, UR19 ;  /* 0x000000163f1e2299 */ /* 0x000fe40008011613 */
[----:B------:R-:W-:Y:S02]  /*6c60*/  UIMAD.WIDE.U32 UR18, UR36, UR21, URZ ;  /* 0x00000015241272a5 */ /* 0x000fe4000f8e003f */
[----:B------:R-:W-:-:S02]  /*6c70*/  UIMAD.WIDE.U32 UR42, UR11, UR12, URZ ;  /* 0x0000000c0b2a72a5 */ /* 0x000fc4000f8e003f */
[----:B------:R-:W-:Y:S01]  /*6c80*/  UIMAD UR20, UR15, UR20, UR29 ;  /* 0x000000140f1472a4 */ /* 0x000fe2000f8e021d */
[----:B------:R-:W-:Y:S01]  /*6c90*/  UMOV UR22, UR36 ;  /* 0x0000002400167c82 */ /* 0x000fe20008000000 */
[----:B------:R-:W-:Y:S02]  /*6ca0*/  UIADD3 UR12, -UR36, URZ, URZ ;  /* 0x0000003f240c7290 */ /* 0x000fe4000fffe13f */
[----:B------:R-:W-:Y:S02]  /*6cb0*/  @UP2 USHF.R.U32.HI UR22, URZ, UR17, UR19 ;  /* 0x000000113f162299 */ /* 0x000fe40008011613 */
[----:B------:R-:W-:Y:S02]  /*6cc0*/  UIMAD UR19, UR20, UR4, UR46 ;  /* 0x00000004141372a4 */ /* 0x000fe4000f8e022e */
[----:B------:R-:W-:Y:S02]  /*6cd0*/  UIMAD UR20, UR23, UR12, UR37 ;  /* 0x0000000c171472a4 */ /* 0x000fe4000f8e0225 */
[----:B------:R-:W-:-:S02]  /*6ce0*/  UIADD3 UR29, -UR30, URZ, URZ ;  /* 0x0000003f1e1d7290 */ /* 0x000fc4000fffe13f */
[----:B------:R-:W-:Y:S02]  /*6cf0*/  UIADD3 UR12, -UR22, URZ, URZ ;  /* 0x0000003f160c7290 */ /* 0x000fe4000fffe13f */
[----:B------:R-:W-:Y:S02]  /*6d00*/  UIMAD UR29, UR31, UR29, UR33 ;  /* 0x0000001d1f1d72a4 */ /* 0x000fe4000f8e0221 */
[----:B------:R-:W-:Y:S02]  /*6d10*/  UIMAD UR12, UR31, UR12, UR36 ;  /* 0x0000000c1f0c72a4 */ /* 0x000fe4000f8e0224 */
[----:B------:R-:W-:Y:S02]  /*6d20*/  UIADD3 UR24, UR8, 0x2800, URZ ;  /* 0x0000280008187890 */ /* 0x000fe4000fffe03f */
[----:B------:R-:W-:Y:S02]  /*6d30*/  UIMAD UR27, UR27, UR4, UR46 ;  /* 0x000000041b1b72a4 */ /* 0x000fe4000f8e022e */
[----:B------:R-:W-:-:S02]  /*6d40*/  UIMAD UR28, UR28, UR5, UR6 ;  /* 0x000000051c1c72a4 */ /* 0x000fc4000f8e0206 */
[----:B------:R-:W-:Y:S02]  /*6d50*/  UIMAD UR29, UR29, UR34, UR7 ;  /* 0x000000221d1d72a4 */ /* 0x000fe4000f8e0207 */
[----:B------:R-:W-:Y:S02]  /*6d60*/  UIADD3 UR16, UR8, 0x3000, URZ ;  /* 0x0000300008107890 */ /* 0x000fe4000fffe03f */
[----:B------:R-:W-:Y:S02]  /*6d70*/  UIMAD UR20, UR20, UR5, UR6 ;  /* 0x00000005141472a4 */ /* 0x000fe4000f8e0206 */
[----:B------:R-:W-:Y:S01]  /*6d80*/  UIMAD UR21, UR12, UR34, UR7 ;  /* 0x000000220c1572a4 */ /* 0x000fe2000f8e0207 */
[----:B------:R-:W-:Y:S02]  /*6d90*/  UMOV UR25, UR9 ;  /* 0x0000000900197c82 */ /* 0x000fe40008000000 */
[----:B------:R-:W-:Y:S01]  /*6da0*/  UMOV UR12, UR11 ;  /* 0x0000000b000c7c82 */ /* 0x000fe20008000000 */
[----:B------:R-:W-:Y:S01]  /*6db0*/  UMOV UR26, UR10 ;  /* 0x0000000a001a7c82 */ /* 0x000fe20008000000 */
[----:B------:R-:W-:Y:S01]  /*6dc0*/  @UP1 USHF.R.U32.HI UR12, URZ, UR13, UR43 ;  /* 0x0000000d3f0c1299 */ /* 0x000fe2000801162b */
[----:B------:R0:W-:Y:S01]  /*6dd0*/  UTMALDG.5D.IM2COL [UR24], [UR56], UR39 ;  /* 0x00000018380073b4 */ /* 0x0001e20008060027 */
[----:B------:R-:W-:Y:S01]  /*6de0*/  UMOV UR17, UR9 ;  /* 0x0000000900117c82 */ /* 0x000fe20008000000 */
[----:B------:R-:W-:Y:S01]  /*6df0*/  UMOV UR18, UR10 ;  /* 0x0000000a00127c82 */ /* 0x000fe20008000000 */
[----:B------:R-:W-:Y:S01]  /*6e00*/  @UP2 ULDC UR13, c[0x0][0x39c] ;  /* 0x0000e700000d2ab9 */ /* 0x000fe20000000800 */
[----:B------:R-:W-:Y:S01]  /*6e10*/  @UP2 ULDC UR35, c[0x0][0x39c] ;  /* 0x0000e70000232ab9 */ /* 0x000fe20000000800 */
[----:B------:R-:W-:Y:S01]  /*6e20*/  @UP2 ULDC UR33, c[0x0][0x3a0] ;  /* 0x0000e80000212ab9 */ /* 0x000fe20000000800 */
[----:B------:R-:W-:Y:S01]  /*6e30*/  UMOV UR41, UR40 ;  /* 0x0000002800297c82 */ /* 0x000fe20008000000 */
[----:B------:R-:W-:Y:S01]  /*6e40*/  UIADD3 UR37, UR8, 0xc00, URZ ;  /* 0x00000c0008257890 */ /* 0x000fe2000fffe03f */
[----:B------:R1:W-:Y:S01]  /*6e50*/  UTMALDG.5D.IM2COL [UR16], [UR56], UR39 ;  /* 0x00000010380073b4 */ /* 0x0003e20008060027 */
[----:B------:R-:W-:Y:S01]  /*6e60*/  UMOV UR38, UR45 ;  /* 0x0000002d00267c82 */ /* 0x000fe20008000000 */
[----:B------:R-:W-:-:S03]  /*6e70*/  R2UR UR43, R21 ;  /* 0x00000000152b72ca */ /* 0x000fc600000e0000 */
[----:B------:R-:W-:Y:S01]  /*6e80*/  IMAD.U32 R43, RZ, RZ, UR37 ;  /* 0x00000025ff2b7e24 */ /* 0x000fe2000f8e00ff */
[----:B------:R-:W-:Y:S01]  /*6e90*/  UMOV UR37, UR61 ;  /* 0x0000003d00257c82 */ /* 0x000fe20008000000 */
[----:B0-----:R-:W-:Y:S01]  /*6ea0*/  @UP2 ULDC UR29, c[0x0][0x3a0] ;  /* 0x0000e800001d2ab9 */ /* 0x001fe20000000800 */
[----:B------:R-:W-:Y:S01]  /*6eb0*/  UIADD3 UR30, -UR49, URZ, URZ ;  /* 0x0000003f311e7290 */ /* 0x000fe2000fffe13f */
[----:B------:R-:W-:Y:S01]  /*6ec0*/  @UP2 ULDC UR27, c[0x0][0x39c] ;  /* 0x0000e700001b2ab9 */ /* 0x000fe20000000800 */
[----:B------:R-:W-:Y:S02]  /*6ed0*/  @UP2 ULDC UR28, c[0x0][0x39c] ;  /* 0x0000e700001c2ab9 */ /* 0x000fe40000000800 */
[----:B------:R-:W-:Y:S01]  /*6ee0*/  UIMAD UR30, UR15, UR30, UR52 ;  /* 0x0000001e0f1e72a4 */ /* 0x000fe2000f8e0234 */
[----:B------:R-:W-:Y:S01]  /*6ef0*/  @UP2 ULDC UR26, c[0x0][0x3a0] ;  /* 0x0000e800001a2ab9 */ /* 0x000fe20000000800 */
[----:B-1----:R-:W-:Y:S01]  /*6f00*/  UIMAD.WIDE.U32 UR18, UR48, UR13, URZ ;  /* 0x0000000d301272a5 */ /* 0x002fe2000f8e003f */
[----:B------:R-:W-:Y:S01]  /*6f10*/  R2UR UR13, R27 ;  /* 0x000000001b0d72ca */ /* 0x000fe200000e0000 */
[----:B------:R-:W-:Y:S01]  /*6f20*/  UIMAD.WIDE.U32 UR20, UR40, UR35, URZ ;  /* 0x00000023281472a5 */ /* 0x000fe2000f8e003f */
[----:B------:R-:W-:Y:S01]  /*6f30*/  UMOV UR22, UR48 ;  /* 0x0000003000167c82 */ /* 0x000fe20008000000 */
[----:B------:R-:W-:-:S02]  /*6f40*/  @UP2 USHF.R.U32.HI UR22, URZ, UR33, UR19 ;  /* 0x000000213f162299 */ /* 0x000fc40008011613 */
[----:B------:R-:W-:Y:S02]  /*6f50*/  UIADD3 UR20, -UR48, URZ, URZ ;  /* 0x0000003f30147290 */ /* 0x000fe4000fffe13f */
[----:B------:R-:W-:Y:S02]  /*6f60*/  @UP2 USHF.R.U32.HI UR41, URZ, UR29, UR21 ;  /* 0x0000001d3f292299 */ /* 0x000fe40008011615 */
[----:B------:R-:W-:Y:S02]  /*6f70*/  UIADD3 UR19, -UR32, URZ, URZ ;  /* 0x0000003f20137290 */ /* 0x000fe4000fffe13f */
[----:B------:R-:W-:Y:S02]  /*6f80*/  UIADD3 UR21, -UR22, URZ, URZ ;  /* 0x0000003f16157290 */ /* 0x000fe4000fffe13f */
[----:B------:R-:W-:Y:S02]  /*6f90*/  UIMAD UR20, UR23, UR20, UR32 ;  /* 0x00000014171472a4 */ /* 0x000fe4000f8e0220 */
[----:B------:R-:W-:-:S02]  /*6fa0*/  UIADD3 UR29, -UR40, URZ, URZ ;  /* 0x0000003f281d7290 */ /* 0x000fc4000fffe13f */
[----:B------:R-:W-:Y:S02]  /*6fb0*/  UIADD3 UR32, -UR41, URZ, URZ ;  /* 0x0000003f29207290 */ /* 0x000fe4000fffe13f */
[----:B------:R-:W-:Y:S02]  /*6fc0*/  UIMAD UR19, UR15, UR19, UR13 ;  /* 0x000000130f1372a4 */ /* 0x000fe4000f8e020d */
[----:B------:R-:W-:Y:S02]  /*6fd0*/  UIMAD UR21, UR31, UR21, UR48 ;  /* 0x000000151f1572a4 */ /* 0x000fe4000f8e0230 */
[----:B------:R-:W-:Y:S02]  /*6fe0*/  UIMAD UR29, UR23, UR29, UR49 ;  /* 0x0000001d171d72a4 */ /* 0x000fe4000f8e0231 */
[----:B------:R-:W-:Y:S02]  /*6ff0*/  UIMAD UR32, UR31, UR32, UR40 ;  /* 0x000000201f2072a4 */ /* 0x000fe4000f8e0228 */
[----:B------:R-:W-:-:S02]  /*7000*/  UIADD3 UR16, UR8, 0x3800, URZ ;  /* 0x0000380008107890 */ /* 0x000fc4000fffe03f */
[----:B------:R-:W-:Y:S02]  /*7010*/  UIMAD UR19, UR19, UR4, UR46 ;  /* 0x00000004131372a4 */ /* 0x000fe4000f8e022e */
[----:B------:R-:W-:Y:S02]  /*7020*/  UIMAD UR20, UR20, UR5, UR6 ;  /* 0x00000005141472a4 */ /* 0x000fe4000f8e0206 */
[----:B------:R-:W-:Y:S02]  /*7030*/  UIMAD UR21, UR21, UR34, UR7 ;  /* 0x00000022151572a4 */ /* 0x000fe4000f8e0207 */
[----:B------:R-:W-:Y:S02]  /*7040*/  UIADD3 UR48, UR8, 0x400, URZ ;  /* 0x0000040008307890 */ /* 0x000fe4000fffe03f */
[----:B------:R-:W-:Y:S02]  /*7050*/  UIMAD UR51, UR30, UR4, UR46 ;  /* 0x000000041e3372a4 */ /* 0x000fe4000f8e022e */
[----:B------:R-:W-:-:S02]  /*7060*/  UIMAD UR52, UR29, UR5, UR6 ;  /* 0x000000051d3472a4 */ /* 0x000fc4000f8e0206 */
[----:B------:R-:W-:Y:S01]  /*7070*/  UIMAD UR53, UR32, UR34, UR7 ;  /* 0x00000022203572a4 */ /* 0x000fe2000f8e0207 */
[----:B------:R-:W-:Y:S01]  /*7080*/  UMOV UR18, UR10 ;  /* 0x0000000a00127c82 */ /* 0x000fe20008000000 */
[----:B------:R-:W-:Y:S01]  /*7090*/  UMOV UR54, UR41 ;  /* 0x0000002900367c82 */ /* 0x000fe20008000000 */
[----:B------:R-:W-:Y:S01]  /*70a0*/  UMOV UR49, UR9 ;  /* 0x0000000900317c82 */ /* 0x000fe20008000000 */
[----:B------:R0:W-:Y:S01]  /*70b0*/  UTMALDG.5D.IM2COL [UR16], [UR56], UR39 ;  /* 0x00000010380073b4 */ /* 0x0001e20008060027 */
[----:B------:R-:W-:Y:S01]  /*70c0*/  @UP2 ULDC UR25, c[0x0][0x39c] ;  /* 0x0000e70000192ab9 */ /* 0x000fe20000000800 */
[----:B------:R-:W-:Y:S01]  /*70d0*/  @UP2 ULDC UR24, c[0x0][0x3a0] ;  /* 0x0000e80000182ab9 */ /* 0x000fe20000000800 */
[----:B------:R-:W-:Y:S01]  /*70e0*/  @UP2 ULDC UR35, c[0x0][0x39c] ;  /* 0x0000e70000232ab9 */ /* 0x000fe20000000800 */
[----:B------:R-:W-:Y:S01]  /*70f0*/  @UP2 ULDC UR33, c[0x0][0x3a0] ;  /* 0x0000e80000212ab9 */ /* 0x000fe20000000800 */
[----:B------:R-:W-:Y:S01]  /*7100*/  @UP2 ULDC UR29, c[0x0][0x3a0] ;  /* 0x0000e800001d2ab9 */ /* 0x000fe20000000800 */
[----:B------:R-:W-:Y:S01]  /*7110*/  @UP2 ULDC UR30, c[0x0][0x39c] ;  /* 0x0000e700001e2ab9 */ /* 0x000fe20000000800 */
[----:B------:R-:W-:Y:S01]  /*7120*/  UMOV UR46, UR55 ;  /* 0x00000037002e7c82 */ /* 0x000fe20008000000 */
[----:B------:R1:W-:Y:S01]  /*7130*/  UTMALDG.5D.IM2COL [UR48], [UR56], UR39 ;  /* 0x00000030380073b4 */ /* 0x0003e20008060027 */
[----:B------:R-:W-:Y:S01]  /*7140*/  UMOV UR41, UR44 ;  /* 0x0000002c00297c82 */ /* 0x000fe20008000000 */
[----:B------:R-:W-:Y:S01]  /*7150*/  UIADD3 UR44, -UR55, URZ, URZ ;  /* 0x0000003f372c7290 */ /* 0x000fe2000fffe13f */
[----:B------:R-:W-:-:S03]  /*7160*/  @UP2 ULDC UR32, c[0x0][0x39c] ;  /* 0x0000e70000202ab9 */ /* 0x000fc60000000800 */
[----:B------:R-:W-:-:S04]  /*7170*/  UIMAD UR44, UR23, UR44, UR58 ;  /* 0x0000002c172c72a4 */ /* 0x000fc8000f8e023a */
[----:B------:R-:W-:Y:S02]  /*7180*/  UIMAD UR44, UR44, UR5, UR6 ;  /* 0x000000052c2c72a4 */ /* 0x000fe4000f8e0206 */
[----:B0-----:R-:W-:Y:S01]  /*7190*/  UIMAD.WIDE.U32 UR18, UR61, UR28, URZ ;  /* 0x0000001c3d1272a5 */ /* 0x001fe2000f8e003f */
[----:B------:R-:W-:Y:S01]  /*71a0*/  @UP2 ULDC UR22, c[0x0][0x39c] ;  /* 0x0000e70000162ab9 */ /* 0x000fe20000000800 */
[----:B------:R-:W-:Y:S02]  /*71b0*/  @UP2 ULDC UR21, c[0x0][0x3a0] ;  /* 0x0000e80000152ab9 */ /* 0x000fe40000000800 */
[----:B------:R-:W-:Y:S01]  /*71c0*/  @UP2 USHF.R.U32.HI UR37, URZ, UR24, UR19 ;  /* 0x000000183f252299 */ /* 0x000fe20008011613 */
[----:B------:R-:W-:Y:S01]  /*71d0*/  @UP2 ULDC UR20, c[0x0][0x3a0] ;  /* 0x0000e80000142ab9 */ /* 0x000fe20000000800 */
[----:B------:R-:W-:Y:S01]  /*71e0*/  UIADD3 UR28, -UR12, URZ, URZ ;  /* 0x0000003f0c1c7290 */ /* 0x000fe2000fffe13f */
[----:B-1----:R-:W-:Y:S01]  /*71f0*/  R2UR UR51, R14 ;  /* 0x000000000e3372ca */ /* 0x002fe200000e0000 */
[----:B------:R-:W-:Y:S01]  /*7200*/  UIADD3 UR48, UR8, 0x1c00, URZ ;  /* 0x00001c0008307890 */ /* 0x000fe2000fffe03f */
[----:B------:R-:W-:Y:S01]  /*7210*/  R2UR UR54, R7 ;  /* 0x00000000073672ca */ /* 0x000fe200000e0000 */
[----:B------:R-:W-:Y:S01]  /*7220*/  UIMAD UR28, UR23, UR28, UR11 ;  /* 0x0000001c171c72a4 */ /* 0x000fe2000f8e020b */
[----:B------:R-:W-:-:S02]  /*7230*/  R2UR UR53, R13 ;  /* 0x000000000d3572ca */ /* 0x000fc400000e0000 */
[----:B------:R-:W-:Y:S01]  /*7240*/  R2UR UR50, R15 ;  /* 0x000000000f3272ca */ /* 0x000fe200000e0000 */
[----:B------:R-:W-:Y:S01]  /*7250*/  UIMAD UR28, UR28, UR5, UR6 ;  /* 0x000000051c1c72a4 */ /* 0x000fe2000f8e0206 */
[----:B------:R-:W-:Y:S01]  /*7260*/  MOV R13, UR57 ;  /* 0x00000039000d7c02 */ /* 0x000fe20008000f00 */
[----:B------:R-:W-:Y:S01]  /*7270*/  UMOV UR57, UR9 ;  /* 0x0000000900397c82 */ /* 0x000fe20008000000 */
[----:B------:R-:W-:Y:S02]  /*7280*/  MOV R14, UR12 ;  /* 0x0000000c000e7c02 */ /* 0x000fe40008000f00 */
[----:B------:R-:W-:Y:S01]  /*7290*/  MOV R15, UR10 ;  /* 0x0000000a000f7c02 */ /* 0x000fe20008000f00 */
[----:B------:R-:W-:Y:S02]  /*72a0*/  UIMAD.WIDE.U32 UR16, UR51, UR27, URZ ;  /* 0x0000001b331072a5 */ /* 0x000fe4000f8e003f */
[----:B------:R-:W-:Y:S01]  /*72b0*/  UMOV UR36, UR51 ;  /* 0x0000003300247c82 */ /* 0x000fe20008000000 */
[----:B------:R-:W-:Y:S01]  /*72c0*/  UMOV UR40, UR54 ;  /* 0x0000003600287c82 */ /* 0x000fe20008000000 */
[----:B------:R-:W-:-:S02]  /*72d0*/  @UP2 USHF.R.U32.HI UR36, URZ, UR26, UR17 ;  /* 0x0000001a3f242299 */ /* 0x000fc40008011611 */
[----:B------:R-:W-:Y:S02]  /*72e0*/  UIMAD.WIDE.U32 UR16, UR59, UR25, URZ ;  /* 0x000000193b1072a5 */ /* 0x000fe4000f8e003f */
[----:B------:R-:W-:Y:S01]  /*72f0*/  UIMAD.WIDE.U32 UR18, UR53, UR35, URZ ;  /* 0x00000023351272a5 */ /* 0x000fe2000f8e003f */
[----:B------:R-:W-:Y:S01]  /*7300*/  R2UR UR35, R24 ;  /* 0x00000000182372ca */ /* 0x000fe200000e0000 */
[----:B------:R-:W-:Y:S01]  /*7310*/  UMOV UR54, UR59 ;  /* 0x0000003b00367c82 */ /* 0x000fe20008000000 */
[----:B------:R-:W-:Y:S01]  /*7320*/  @UP2 USHF.R.U32.HI UR54, URZ, UR33, UR17 ;  /* 0x000000213f362299 */ /* 0x000fe20008011611 */
[----:B------:R-:W-:Y:S01]  /*7330*/  IMAD.U32 R6, RZ, RZ, UR36 ;  /* 0x00000024ff067e24 */ /* 0x000fe2000f8e00ff */
[----:B------:R-:W-:Y:S02]  /*7340*/  UIMAD.WIDE.U32 UR16, UR55, UR22, URZ ;  /* 0x00000016371072a5 */ /* 0x000fe4000f8e003f */
[----:B------:R-:W-:Y:S01]  /*7350*/  UIADD3 UR24, -UR51, URZ, URZ ;  /* 0x0000003f33187290 */ /* 0x000fe2000fffe13f */
[----:B------:R-:W-:Y:S01]  /*7360*/  UMOV UR22, UR53 ;  /* 0x0000003500167c82 */ /* 0x000fe20008000000 */
[----:B------:R-:W-:Y:S01]  /*7370*/  @UP2 USHF.R.U32.HI UR22, URZ, UR29, UR19 ;  /* 0x0000001d3f162299 */ /* 0x000fe20008011613 */
[----:B------:R-:W-:Y:S01]  /*7380*/  R2UR UR29, R6 ;  /* 0x00000000061d72ca */ /* 0x000fe200000e0000 */
[----:B------:R-:W-:Y:S01]  /*7390*/  UIMAD.WIDE.U32 UR18, UR45, UR30, URZ ;  /* 0x0000001e2d1272a5 */ /* 0x000fe2000f8e003f */
[----:B------:R-:W0:Y:S01]  /*73a0*/  LDC.64 R6, c[0x0][0x3e0] ;  /* 0x0000f800ff067b82 */ /* 0x000e220000000a00 */
[----:B------:R-:W-:-:S02]  /*73b0*/  @UP2 USHF.R.U32.HI UR46, URZ, UR21, UR17 ;  /* 0x000000153f2e2299 */ /* 0x000fc40008011611 */
[----:B------:R-:W-:Y:S02]  /*73c0*/  @UP2 USHF.R.U32.HI UR38, URZ, UR20, UR19 ;  /* 0x000000143f262299 */ /* 0x000fe40008011613 */
[----:B------:R-:W-:Y:S02]  /*73d0*/  UIADD3 UR25, -UR61, URZ, URZ ;  /* 0x0000003f3d197290 */ /* 0x000fe4000fffe13f */
[----:B------:R-:W-:Y:S02]  /*73e0*/  UIADD3 UR21, -UR59, URZ, URZ ;  /* 0x0000003f3b157290 */ /* 0x000fe4000fffe13f */
[----:B------:R-:W-:Y:S02]  /*73f0*/  UIADD3 UR20, -UR53, URZ, URZ ;  /* 0x0000003f35147290 */ /* 0x000fe4000fffe13f */
[----:B------:R-:W-:Y:S02]  /*7400*/  UIADD3 UR36, -UR45, URZ, URZ ;  /* 0x0000003f2d247290 */ /* 0x000fe4000fffe13f */
[----:B------:R-:W-:-:S02]  /*7410*/  UIMAD UR24, UR23, UR24, UR60 ;  /* 0x00000018171872a4 */ /* 0x000fc4000f8e023c */
[----:B------:R-:W-:Y:S02]  /*7420*/  UIMAD UR25, UR23, UR25, UR40 ;  /* 0x00000019171972a4 */ /* 0x000fe4000f8e0228 */
[----:B------:R-:W-:Y:S02]  /*7430*/  UIMAD UR21, UR23, UR21, UR41 ;  /* 0x00000015171572a4 */ /* 0x000fe4000f8e0229 */
[----:B------:R-:W-:Y:S02]  /*7440*/  UIMAD UR20, UR23, UR20, UR50 ;  /* 0x00000014171472a4 */ /* 0x000fe4000f8e0232 */
[----:B------:R-:W-:Y:S02]  /*7450*/  UIMAD UR36, UR23, UR36, UR14 ;  /* 0x00000024172472a4 */ /* 0x000fe4000f8e020e */
[----:B------:R-:W-:Y:S02]  /*7460*/  UIMAD UR33, UR24, UR5, UR6 ;  /* 0x00000005182172a4 */ /* 0x000fe4000f8e0206 */
[----:B------:R-:W-:Y:S01]  /*7470*/  UIMAD UR42, UR25, UR5, UR6 ;  /* 0x00000005192a72a4 */ /* 0x000fe2000f8e0206 */
[----:B------:R-:W-:Y:S01]  /*7480*/  R2UR UR25, R17 ;  /* 0x00000000111972ca */ /* 0x000fe200000e0000 */
[----:B------:R-:W-:-:S02]  /*7490*/  UIMAD UR52, UR21, UR5, UR6 ;  /* 0x00000005153472a4 */ /* 0x000fc4000f8e0206 */
[----:B------:R-:W-:Y:S02]  /*74a0*/  UIMAD UR20, UR20, UR5, UR6 ;  /* 0x00000005141472a4 */ /* 0x000fe4000f8e0206 */
[----:B------:R-:W-:Y:S02]  /*74b0*/  UIMAD UR36, UR36, UR5, UR6 ;  /* 0x00000005242472a4 */ /* 0x000fe4000f8e0206 */
[----:B------:R-:W-:Y:S01]  /*74c0*/  UIADD3 UR5, -UR41, URZ, URZ ;  /* 0x0000003f29057290 */ /* 0x000fe2000fffe13f */
[----:B------:R-:W-:Y:S01]  /*74d0*/  R2UR UR41, R23 ;  /* 0x00000000172972ca */ /* 0x000fe200000e0000 */
[----:B------:R-:W-:Y:S02]  /*74e0*/  UIADD3 UR21, -UR60, URZ, URZ ;  /* 0x0000003f3c157290 */ /* 0x000fe4000fffe13f */
[----:B------:R-:W-:Y:S02]  /*74f0*/  UIMAD.WIDE.U32 UR16, UR12, UR32, URZ ;  /* 0x000000200c1072a5 */ /* 0x000fe4000f8e003f */
[----:B------:R-:W-:Y:S01]  /*7500*/  UIADD3 UR6, -UR40, URZ, URZ ;  /* 0x0000003f28067290 */ /* 0x000fe2000fffe13f */
[----:B------:R-:W-:Y:S01]  /*7510*/  ISETP.NE.AND P2, PT, R12, UR25, PT ;  /* 0x000000190c007c0c */ /* 0x000fe2000bf45270 */
[----:B------:R-:W-:Y:S01]  /*7520*/  UMOV UR60, UR33 ;  /* 0x00000021003c7c82 */ /* 0x000fe20008000000 */
[----:B------:R-:W-:Y:S01]  /*7530*/  UIADD3 UR26, UR8, 0x1400, URZ ;  /* 0x00001400081a7890 */ /* 0x000fe2000fffe03f */
[----:B------:R-:W-:Y:S01]  /*7540*/  R2UR UR33, R26 ;  /* 0x000000001a2172ca */ /* 0x000fe200000e0000 */
[----:B------:R-:W-:Y:S01]  /*7550*/  UIADD3 UR16, UR8, 0x2400, URZ ;  /* 0x0000240008107890 */ /* 0x000fe2000fffe03f */
[----:B------:R-:W-:Y:S01]  /*7560*/  SEL R12, R12, RZ, P2 ;  /* 0x000000ff0c0c7207 */ /* 0x000fe20001000000 */
[----:B------:R-:W-:-:S02]  /*7570*/  UIADD3 UR40, UR8, 0x2c00, URZ ;  /* 0x00002c0008287890 */ /* 0x000fc4000fffe03f */
[----:B------:R-:W-:Y:S02]  /*7580*/  UIADD3 UR32, UR8, 0x3400, URZ ;  /* 0x0000340008207890 */ /* 0x000fe4000fffe03f */
[----:B------:R-:W-:Y:S02]  /*7590*/  UIADD3 UR24, UR8, 0x3c00, URZ ;  /* 0x00003c0008187890 */ /* 0x000fe4000fffe03f */
[----:B------:R-:W-:Y:S01]  /*75a0*/  UIADD3 UR8, -UR29, URZ, URZ ;  /* 0x0000003f1d087290 */ /* 0x000fe2000fffe13f */
[----:B------:R-:W-:Y:S01]  /*75b0*/  MOV R45, UR40 ;  /* 0x00000028002d7c02 */ /* 0x000fe20008000f00 */
[----:B------:R-:W-:Y:S01]  /*75c0*/  @UP2 ULDC UR27, c[0x0][0x3a0] ;  /* 0x0000e800001b2ab9 */ /* 0x000fe20000000800 */
[----:B------:R-:W-:Y:S01]  /*75d0*/  UMOV UR30, UR12 ;  /* 0x0000000c001e7c82 */ /* 0x000fe20008000000 */
[----:B------:R-:W-:Y:S02]  /*75e0*/  UIADD3 UR19, -UR50, URZ, URZ ;  /* 0x0000003f32137290 */ /* 0x000fe4000fffe13f */
[----:B------:R-:W-:-:S02]  /*75f0*/  @UP2 USHF.R.U32.HI UR30, URZ, UR27, UR17 ;  /* 0x0000001b3f1e2299 */ /* 0x000fc40008011611 */
[----:B------:R-:W-:Y:S02]  /*7600*/  UIMAD UR8, UR31, UR8, UR51 ;  /* 0x000000081f0872a4 */ /* 0x000fe4000f8e0233 */
[----:B------:R-:W-:Y:S02]  /*7610*/  UIADD3 UR27, -UR11, URZ, URZ ;  /* 0x0000003f0b1b7290 */ /* 0x000fe4000fffe13f */
[----:B------:R-:W-:Y:S02]  /*7620*/  UIMAD UR19, UR15, UR19, UR35 ;  /* 0x000000130f1372a4 */ /* 0x000fe4000f8e0223 */
[----:B------:R-:W-:Y:S01]  /*7630*/  UIMAD UR21, UR15, UR21, UR43 ;  /* 0x000000150f1572a4 */ /* 0x000fe2000f8e022b */
[----:B------:R-:W-:Y:S01]  /*7640*/  R2UR UR43, R22 ;  /* 0x00000000162b72ca */ /* 0x000fe200000e0000 */
[----:B------:R-:W-:Y:S02]  /*7650*/  UIMAD UR5, UR15, UR5, UR41 ;  /* 0x000000050f0572a4 */ /* 0x000fe4000f8e0229 */
[----:B------:R-:W-:Y:S01]  /*7660*/  UIADD3 UR35, -UR14, URZ, URZ ;  /* 0x0000003f0e237290 */ /* 0x000fe2000fffe13f */
[----:B------:R-:W-:Y:S01]  /*7670*/  UMOV UR17, UR9 ;  /* 0x0000000900117c82 */ /* 0x000fe20008000000 */
[----:B------:R-:W-:Y:S01]  /*7680*/  UMOV UR41, UR9 ;  /* 0x0000000900297c82 */ /* 0x000fe20008000000 */
[----:B------:R-:W-:Y:S01]  /*7690*/  UIMAD UR27, UR15, UR27, UR13 ;  /* 0x0000001b0f1b72a4 */ /* 0x000fe2000f8e020d */
[----:B------:R-:W-:Y:S01]  /*76a0*/  MOV R44, UR41 ;  /* 0x00000029002c7c02 */ /* 0x000fe20008000f00 */
[----:B------:R-:W-:Y:S01]  /*76b0*/  UIMAD UR13, UR8, UR34, UR7 ;  /* 0x00000022080d72a4 */ /* 0x000fe2000f8e0207 */
[----:B------:R-:W-:Y:S01]  /*76c0*/  R2UR UR8, R43 ;  /* 0x000000002b0872ca */ /* 0x000fe200000e0000 */
[----:B------:R-:W-:Y:S01]  /*76d0*/  UMOV UR9, UR57 ;  /* 0x0000003900097c82 */ /* 0x000fe20008000000 */
[----:B------:R-:W-:Y:S01]  /*76e0*/  R2UR UR57, R13 ;  /* 0x000000000d3972ca */ /* 0x000fe200000e0000 */
[----:B------:R-:W-:Y:S01]  /*76f0*/  UIMAD UR35, UR15, UR35, UR33 ;  /* 0x000000230f2372a4 */ /* 0x000fe2000f8e0221 */
[----:B------:R-:W-:Y:S01]  /*7700*/  VIADD R13, R11, 0x1 ;  /* 0x000000010b0d7836 */ /* 0x000fe20000000000 */
[----:B------:R-:W-:Y:S01]  /*7710*/  UIADD3 UR23, UR10, 0x20, URZ ;  /* 0x000000200a177890 */ /* 0x000fe2000fffe03f */
[----:B------:R-:W-:Y:S01]  /*7720*/  @P2 IMAD.MOV R13, RZ, RZ, R11 ;  /* 0x000000ffff0d2224 */ /* 0x000fe200078e020b */
[----:B------:R-:W-:Y:S01]  /*7730*/  ULDC UR33, c[0x0][0x3ec] ;  /* 0x0000fb0000217ab9 */ /* 0x000fe20000000800 */
[----:B------:R-:W-:-:S02]  /*7740*/  UIMAD UR6, UR15, UR6, UR43 ;  /* 0x000000060f0672a4 */ /* 0x000fc4000f8e022b */
[----:B------:R-:W-:Y:S01]  /*7750*/  UIMAD UR11, UR21, UR4, UR33 ;  /* 0x00000004150b72a4 */ /* 0x000fe2000f8e0221 */
[----:B0-----:R-:W-:Y:S01]  /*7760*/  ISETP.NE.AND P3, PT, R13, R6, PT ;  /* 0x000000060d00720c */ /* 0x001fe20003f65270 */
[----:B------:R-:W-:Y:S01]  /*7770*/  UIMAD UR51, UR5, UR4, UR33 ;  /* 0x00000004053372a4 */ /* 0x000fe2000f8e0221 */
[----:B------:R-:W-:Y:S01]  /*7780*/  VIADD R6, R10, 0x1 ;  /* 0x000000010a067836 */ /* 0x000fe20000000000 */
[----:B------:R-:W-:Y:S01]  /*7790*/  UMOV UR12, UR60 ;  /* 0x0000003c000c7c82 */ /* 0x000fe20008000000 */
[----:B------:R-:W-:Y:S01]  /*77a0*/  UMOV UR14, UR29 ;  /* 0x0000001d000e7c82 */ /* 0x000fe20008000000 */
[----:B------:R-:W-:Y:S01]  /*77b0*/  UMOV UR10, UR23 ;  /* 0x00000017000a7c82 */ /* 0x000fe20008000000 */
[----:B------:R-:W-:Y:S02]  /*77c0*/  UIADD3 UR43, -UR58, URZ, URZ ;  /* 0x0000003f3a2b7290 */ /* 0x000fe4000fffe13f */
[----:B------:R-:W-:Y:S01]  /*77d0*/  UIADD3 UR5, -UR37, URZ, URZ ;  /* 0x0000003f25057290 */ /* 0x000fe2000fffe13f */
[----:B------:R0:W-:Y:S01]  /*77e0*/  UTMALDG.5D.IM2COL [UR8], [UR56], UR39 ;  /* 0x00000008380073b4 */ /* 0x0001e20008060027 */
[----:B------:R-:W-:-:S02]  /*77f0*/  UIMAD UR43, UR15, UR43, UR47 ;  /* 0x0000002b0f2b72a4 */ /* 0x000fc4000f8e022f */
[----:B------:R-:W-:Y:S01]  /*7800*/  UIMAD UR5, UR31, UR5, UR61 ;  /* 0x000000051f0572a4 */ /* 0x000fe2000f8e023d */
[----:B------:R-:W-:Y:S01]  /*7810*/  @P3 IMAD.MOV R6, RZ, RZ, R10 ;  /* 0x000000ffff063224 */ /* 0x000fe200078e020a */
[----:B------:R-:W-:Y:S02]  /*7820*/  UIMAD UR6, UR6, UR4, UR33 ;  /* 0x00000004060672a4 */ /* 0x000fe4000f8e0221 */
[----:B------:R-:W-:Y:S01]  /*7830*/  UIMAD UR43, UR43, UR4, UR33 ;  /* 0x000000042b2b72a4 */ /* 0x000fe2000f8e0221 */
[----:B------:R-:W-:Y:S01]  /*7840*/  UMOV UR40, UR26 ;  /* 0x0000001a00287c82 */ /* 0x000fe20008000000 */
[----:B------:R-:W-:Y:S01]  /*7850*/  UIMAD UR19, UR19, UR4, UR33 ;  /* 0x00000004131372a4 */ /* 0x000fe2000f8e0221 */
[----:B------:R-:W-:Y:S01]  /*7860*/  ISETP.NE.AND P4, PT, R6, R7, PT ;  /* 0x000000070600720c */ /* 0x000fe20003f85270 */
[----:B------:R-:W-:Y:S02]  /*7870*/  UIMAD UR35, UR35, UR4, UR33 ;  /* 0x00000004232372a4 */ /* 0x000fe4000f8e0221 */
[----:B------:R-:W-:Y:S01]  /*7880*/  MOV R43, UR43 ;  /* 0x0000002b002b7c02 */ /* 0x000fe20008000f00 */
[----:B------:R-:W-:Y:S01]  /*7890*/  UMOV UR43, UR6 ;  /* 0x00000006002b7c82 */ /* 0x000fe20008000000 */
[----:B------:R-:W-:Y:S01]  /*78a0*/  UIMAD UR27, UR27, UR4, UR33 ;  /* 0x000000041b1b72a4 */ /* 0x000fe2000f8e0221 */
[----:B------:R-:W-:Y:S01]  /*78b0*/  R2UR UR6, R16 ;  /* 0x00000000100672ca */ /* 0x000fe200000e0000 */
[----:B------:R-:W-:Y:S01]  /*78c0*/  UIADD3 UR4, -UR54, URZ, URZ ;  /* 0x0000003f36047290 */ /* 0x000fe2000fffe13f */
[----:B------:R-:W-:Y:S01]  /*78d0*/  VIADD R7, R8, 0x1 ;  /* 0x0000000108077836 */ /* 0x000fe20000000000 */
[----:B------:R-:W-:-:S02]  /*78e0*/  UIADD3 UR21, -UR22, URZ, URZ ;  /* 0x0000003f16157290 */ /* 0x000fc4000fffe13f */
[----:B------:R-:W-:Y:S02]  /*78f0*/  UIMAD UR4, UR31, UR4, UR59 ;  /* 0x000000041f0472a4 */ /* 0x000fe4000f8e023b */
[----:B------:R-:W-:Y:S01]  /*7900*/  UIMAD UR21, UR31, UR21, UR53 ;  /* 0x000000151f1572a4 */ /* 0x000fe2000f8e0235 */
[----:B------:R-:W-:Y:S01]  /*7910*/  @P4 IMAD.MOV R7, RZ, RZ, R8 ;  /* 0x000000ffff074224 */ /* 0x000fe200078e0208 */
[----:B------:R-:W-:Y:S01]  /*7920*/  UIMAD UR53, UR4, UR34, UR7 ;  /* 0x00000022043572a4 */ /* 0x000fe2000f8e0207 */
[----:B0-----:R-:W-:Y:S01]  /*7930*/  R2UR UR9, R42 ;  /* 0x000000002a0972ca */ /* 0x001fe200000e0000 */
[----:B------:R-:W-:Y:S01]  /*7940*/  UIADD3 UR8, -UR46, URZ, URZ ;  /* 0x0000003f2e087290 */ /* 0x000fe2000fffe13f */
[----:B------:R-:W-:Y:S01]  /*7950*/  R2UR UR10, R15 ;  /* 0x000000000f0a72ca */ /* 0x000fe200000e0000 */
[----:B------:R-:W-:Y:S01]  /*7960*/  UIADD3 UR11, -UR38, URZ, URZ ;  /* 0x0000003f260b7290 */ /* 0x000fe2000fffe13f */
[----:B------:R-:W-:Y:S01]  /*7970*/  MOV R15, UR45 ;  /* 0x0000002d000f7c02 */ /* 0x000fe20008000f00 */
[----:B------:R-:W-:Y:S01]  /*7980*/  UIMAD UR45, UR5, UR34, UR7 ;  /* 0x00000022052d72a4 */ /* 0x000fe2000f8e0207 */
[----:B------:R-:W-:Y:S01]  /*7990*/  R2UR UR12, R14 ;  /* 0x000000000e0c72ca */ /* 0x000fe200000e0000 */
[----:B------:R-:W-:Y:S01]  /*79a0*/  UIADD3 UR29, -UR30, URZ, URZ ;  /* 0x0000003f1e1d7290 */ /* 0x000fe2000fffe13f */
[----:B------:R-:W-:Y:S01]  /*79b0*/  MOV R42, UR44 ;  /* 0x0000002c002a7c02 */ /* 0x000fe20008000f00 */
[----:B------:R-:W-:Y:S01]  /*79c0*/  UMOV UR44, UR42 ;  /* 0x0000002a002c7c82 */ /* 0x000fe20008000000 */
[----:B------:R-:W-:Y:S01]  /*79d0*/  MOV R14, UR46 ;  /* 0x0000002e000e7c02 */ /* 0x000fe20008000f00 */
[----:B------:R-:W-:Y:S01]  /*79e0*/  UMOV UR46, UR37 ;  /* 0x00000025002e7c82 */ /* 0x000fe20008000000 */
[----:B------:R-:W-:Y:S01]  /*79f0*/  UMOV UR42, UR23 ;  /* 0x00000017002a7c82 */ /* 0x000fe20008000000 */
[----:B------:R-:W-:Y:S01]  /*7a00*/  UMOV UR41, UR9 ;  /* 0x0000000900297c82 */ /* 0x000fe20008000000 */
[----:B------:R-:W-:Y:S01]  /*7a10*/  UIMAD UR21, UR21, UR34, UR7 ;  /* 0x00000022151572a4 */ /* 0x000fe2000f8e0207 */
[----:B------:R0:W-:Y:S01]  /*7a20*/  UTMALDG.5D.IM2COL [UR40], [UR56], UR39 ;  /* 0x00000028380073b4 */ /* 0x0001e20008060027 */
[----:B------:R-:W-:Y:S01]  /*7a30*/  UIMAD UR8, UR31, UR8, UR55 ;  /* 0x000000081f0872a4 */ /* 0x000fe2000f8e0237 */
[----:B------:R-:W-:-:S02]  /*7a40*/  UMOV UR50, UR23 ;  /* 0x0000001700327c82 */ /* 0x000fc40008000000 */
[----:B------:R-:W-:Y:S01]  /*7a50*/  UIMAD UR29, UR31, UR29, UR12 ;  /* 0x0000001d1f1d72a4 */ /* 0x000fe2000f8e020c */
[----:B------:R-:W-:Y:S01]  /*7a60*/  UMOV UR18, UR23 ;  /* 0x0000001700127c82 */ /* 0x000fe20008000000 */
[----:B------:R-:W-:Y:S02]  /*7a70*/  ULDC.64 UR60, c[0x0][0x198] ;  /* 0x00006600003c7ab9 */ /* 0x000fe40000000a00 */
[----:B------:R-:W-:Y:S01]  /*7a80*/  UIMAD UR29, UR29, UR34, UR7 ;  /* 0x000000221d1d72a4 */ /* 0x000fe2000f8e0207 */
[----:B------:R1:W-:Y:S01]  /*7a90*/  UTMALDG.5D.IM2COL [UR48], [UR56], UR39 ;  /* 0x00000030380073b4 */ /* 0x0003e20008060027 */
[----:B------:R-:W-:Y:S01]  /*7aa0*/  UMOV UR33, UR9 ;  /* 0x0000000900217c82 */ /* 0x000fe20008000000 */
[----:B------:R-:W-:Y:S01]  /*7ab0*/  UMOV UR25, UR9 ;  /* 0x0000000900197c82 */ /* 0x000fe20008000000 */
[----:B------:R-:W-:Y:S01]  /*7ac0*/  UMOV UR26, UR23 ;  /* 0x00000017001a7c82 */ /* 0x000fe20008000000 */
[----:B------:R-:W-:Y:S01]  /*7ad0*/  UIADD3 UR4, UP0, UR60, 0x270, URZ ;  /* 0x000002703c047890 */ /* 0x000fe2000ff1e03f */
[----:B------:R2:W-:Y:S03]  /*7ae0*/  UTMALDG.5D.IM2COL [UR16], [UR56], UR39 ;  /* 0x00000010380073b4 */ /* 0x0005e60008060027 */
[----:B------:R-:W-:Y:S01]  /*7af0*/  UIADD3.X UR5, URZ, UR61, URZ, UP0, !UPT ;  /* 0x0000003d3f057290 */ /* 0x000fe200087fe43f */
[----:B0-----:R-:W-:-:S02]  /*7b00*/  R2UR UR45, R15 ;  /* 0x000000000f2d72ca */ /* 0x001fc400000e0000 */
[----:B------:R-:W-:Y:S02]  /*7b10*/  R2UR UR46, R14 ;  /* 0x000000000e2e72ca */ /* 0x000fe400000e0000 */
[----:B------:R-:W-:Y:S02]  /*7b20*/  R2UR UR44, R42 ;  /* 0x000000002a2c72ca */ /* 0x000fe400000e0000 */
[----:B------:R-:W-:Y:S02]  /*7b30*/  R2UR UR43, R43 ;  /* 0x000000002b2b72ca */ /* 0x000fe400000e0000 */
[----:B------:R-:W-:Y:S01]  /*7b40*/  R2UR UR41, R44 ;  /* 0x000000002c2972ca */ /* 0x000fe200000e0000 */
[----:B-1----:R-:W-:Y:S01]  /*7b50*/  UIADD3 UR48, UR6, 0x10800, URZ ;  /* 0x0001080006307890 */ /* 0x002fe2000fffe03f */
[----:B------:R-:W-:Y:S01]  /*7b60*/  R2UR UR40, R45 ;  /* 0x000000002d2872ca */ /* 0x000fe200000e0000 */
[----:B------:R-:W-:Y:S01]  /*7b70*/  UMOV UR49, UR9 ;  /* 0x0000000900317c82 */ /* 0x000fe20008000000 */
[----:B------:R-:W-:Y:S01]  /*7b80*/  R2UR UR51, R28 ;  /* 0x000000001c3372ca */ /* 0x000fe200000e0000 */
[----:B------:R-:W-:-:S02]  /*7b90*/  UIMAD UR11, UR31, UR11, UR45 ;  /* 0x0000000b1f0b72a4 */ /* 0x000fc4000f8e022d */
[----:B------:R-:W-:Y:S02]  /*7ba0*/  UIMAD UR45, UR8, UR34, UR7 ;  /* 0x00000022082d72a4 */ /* 0x000fe4000f8e0207 */
[----:B------:R-:W-:Y:S01]  /*7bb0*/  UIMAD UR37, UR11, UR34, UR7 ;  /* 0x000000220b2572a4 */ /* 0x000fe2000f8e0207 */
[----:B--2---:R-:W-:Y:S01]  /*7bc0*/  R2UR UR20, R11 ;  /* 0x000000000b1472ca */ /* 0x004fe200000e0000 */
[----:B------:R-:W-:Y:S01]  /*7bd0*/  UIADD3 UR16, UR6, 0x10000, URZ ;  /* 0x0001000006107890 */ /* 0x000fe2000fffe03f */
[----:B------:R-:W-:Y:S01]  /*7be0*/  R2UR UR21, R10 ;  /* 0x000000000a1572ca */ /* 0x000fe200000e0000 */
[----:B------:R-:W-:Y:S01]  /*7bf0*/  UMOV UR34, UR23 ;  /* 0x0000001700227c82 */ /* 0x000fe20008000000 */
[----:B------:R-:W-:Y:S01]  /*7c00*/  R2UR UR22, R8 ;  /* 0x00000000081672ca */ /* 0x000fe200000e0000 */
[----:B------:R-:W-:Y:S01]  /*7c10*/  UMOV UR17, UR9 ;  /* 0x0000000900117c82 */ /* 0x000fe20008000000 */
[----:B------:R0:W-:Y:S01]  /*7c20*/  UTMALDG.5D.IM2COL [UR40], [UR56], UR39 ;  /* 0x00000028380073b4 */ /* 0x0001e20008060027 */
[----:B------:R-:W-:Y:S01]  /*7c30*/  R2UR UR19, R3 ;  /* 0x00000000031372ca */ /* 0x000fe200000e0000 */
[----:B------:R-:W-:Y:S01]  /*7c40*/  UMOV UR18, UR10 ;  /* 0x0000000a00127c82 */ /* 0x000fe20008000000 */
[----:B------:R-:W-:Y:S01]  /*7c50*/  UMOV UR50, UR10 ;  /* 0x0000000a00327c82 */ /* 0x000fe20008000000 */
[----:B------:R-:W-:Y:S01]  /*7c60*/  UMOV UR15, UR51 ;  /* 0x00000033000f7c82 */ /* 0x000fe20008000000 */
[----:B------:R-:W-:Y:S01]  /*7c70*/  R2UR UR11, R33 ;  /* 0x00000000210b72ca */ /* 0x000fe200000e0000 */
[----:B------:R-:W-:Y:S01]  /*7c80*/  UIADD3 UR8, UR6, 0x13000, URZ ;  /* 0x0001300006087890 */ /* 0x000fe2000fffe03f */
[----:B------:R-:W-:Y:S01]  /*7c90*/  SEL R10, RZ, 0x1, P5 ;  /* 0x00000001ff0a7807 */ /* 0x000fe20002800000 */
[----:B------:R1:W-:Y:S01]  /*7ca0*/  UTMALDG.5D.IM2COL [UR32], [UR56], UR39 ;  /* 0x00000020380073b4 */ /* 0x0003e20008060027 */
[----:B------:R-:W-:Y:S01]  /*7cb0*/  UMOV UR52, UR20 ;  /* 0x0000001400347c82 */ /* 0x000fe20008000000 */
[----:B------:R-:W-:Y:S01]  /*7cc0*/  UMOV UR53, UR21 ;  /* 0x0000001500357c82 */ /* 0x000fe20008000000 */
[----:B------:R-:W-:Y:S01]  /*7cd0*/  UMOV UR54, UR22 ;  /* 0x0000001600367c82 */ /* 0x000fe20008000000 */
[----:B------:R-:W-:Y:S01]  /*7ce0*/  MOV R14, UR53 ;  /* 0x00000035000e7c02 */ /* 0x000fe20008000f00 */
[----:B------:R-:W-:Y:S01]  /*7cf0*/  UMOV UR12, UR20 ;  /* 0x00000014000c7c82 */ /* 0x000fe20008000000 */
[----:B------:R-:W-:Y:S01]  /*7d00*/  MOV R11, UR54 ;  /* 0x00000036000b7c02 */ /* 0x000fe20008000f00 */
[----:B------:R-:W-:Y:S01]  /*7d10*/  UMOV UR13, UR21 ;  /* 0x00000015000d7c82 */ /* 0x000fe20008000000 */
[----:B------:R2:W-:Y:S01]  /*7d20*/  UTMALDG.5D.IM2COL [UR24], [UR56], UR39 ;  /* 0x00000018380073b4 */ /* 0x0005e20008060027 */
[----:B------:R-:W-:Y:S01]  /*7d30*/  MOV R15, UR52 ;  /* 0x00000034000f7c02 */ /* 0x000fe20008000f00 */
[----:B------:R-:W-:Y:S01]  /*7d40*/  UMOV UR14, UR22 ;  /* 0x00000016000e7c82 */ /* 0x000fe20008000000 */
[----:B------:R-:W-:Y:S01]  /*7d50*/  UMOV UR55, UR19 ;  /* 0x0000001300377c82 */ /* 0x000fe20008000000 */
[----:B------:R-:W-:Y:S01]  /*7d60*/  LOP3.LUT R5, R5, R10, RZ, 0x3c, !PT ;  /* 0x0000000a05057212 */ /* 0x000fe200078e3cff */
[----:B------:R-:W-:Y:S01]  /*7d70*/  IMAD.MOV.U32 R8, RZ, RZ, R7 ;  /* 0x000000ffff087224 */ /* 0x000fe200078e0007 */
[----:B------:R-:W-:-:S02]  /*7d80*/  SEL R10, R6, RZ, P4 ;  /* 0x000000ff060a7207 */ /* 0x000fc40002000000 */
[----:B0-----:R-:W-:Y:S01]  /*7d90*/  R2UR UR43, R32 ;  /* 0x00000000202b72ca */ /* 0x001fe200000e0000 */
[----:B------:R-:W-:Y:S01]  /*7da0*/  UIADD3 UR40, UR6, 0x12800, URZ ;  /* 0x0001280006287890 */ /* 0x000fe2000fffe03f */
[----:B------:R-:W-:Y:S01]  /*7db0*/  UMOV UR44, UR20 ;  /* 0x00000014002c7c82 */ /* 0x000fe20008000000 */
[----:B------:R-:W-:Y:S01]  /*7dc0*/  UMOV UR45, UR21 ;  /* 0x00000015002d7c82 */ /* 0x000fe20008000000 */
[----:B------:R-:W-:Y:S01]  /*7dd0*/  UMOV UR46, UR22 ;  /* 0x00000016002e7c82 */ /* 0x000fe20008000000 */
[----:B------:R-:W-:Y:S01]  /*7de0*/  UMOV UR41, UR9 ;  /* 0x0000000900297c82 */ /* 0x000fe20008000000 */
[----:B------:R-:W-:Y:S01]  /*7df0*/  UMOV UR42, UR10 ;  /* 0x0000000a002a7c82 */ /* 0x000fe20008000000 */
[----:B-1----:R-:W-:Y:S01]  /*7e00*/  R2UR UR35, R30 ;  /* 0x000000001e2372ca */ /* 0x002fe200000e0000 */
[----:B------:R-:W-:Y:S01]  /*7e10*/  UIADD3 UR32, UR6, 0x11800, URZ ;  /* 0x0001180006207890 */ /* 0x000fe2000fffe03f */
[----:B------:R-:W-:Y:S01]  /*7e20*/  MOV R50, UR46 ;  /* 0x0000002e00327c02 */ /* 0x000fe20008000f00 */
[----:B------:R-:W-:Y:S01]  /*7e30*/  UMOV UR36, UR20 ;  /* 0x0000001400247c82 */ /* 0x000fe20008000000 */
[----:B------:R-:W-:Y:S01]  /*7e40*/  UMOV UR37, UR21 ;  /* 0x0000001500257c82 */ /* 0x000fe20008000000 */
[----:B------:R-:W-:Y:S01]  /*7e50*/  UMOV UR38, UR22 ;  /* 0x0000001600267c82 */ /* 0x000fe20008000000 */
[----:B------:R-:W-:Y:S01]  /*7e60*/  MOV R42, UR37 ;  /* 0x00000025002a7c02 */ /* 0x000fe20008000f00 */
[----:B------:R-:W-:Y:S01]  /*7e70*/  UMOV UR34, UR10 ;  /* 0x0000000a00227c82 */ /* 0x000fe20008000000 */
[----:B--2---:R-:W-:Y:S01]  /*7e80*/  R2UR UR27, R29 ;  /* 0x000000001d1b72ca */ /* 0x004fe200000e0000 */
[----:B------:R-:W-:Y:S01]  /*7e90*/  UIADD3 UR24, UR6, 0x11000, URZ ;  /* 0x0001100006187890 */ /* 0x000fe2000fffe03f */
[----:B------:R-:W-:Y:S01]  /*7ea0*/  MOV R16, UR38 ;  /* 0x0000002600107c02 */ /* 0x000fe20008000f00 */
[----:B------:R-:W-:Y:S01]  /*7eb0*/  UMOV UR56, 0x0 ;  /* 0x0000000000387882 */ /* 0x000fe20000000000 */
[----:B------:R-:W-:Y:S01]  /*7ec0*/  UMOV UR57, 0x10000000 ;  /* 0x1000000000397882 */ /* 0x000fe20000000000 */
[----:B------:R-:W-:Y:S01]  /*7ed0*/  UMOV UR28, UR20 ;  /* 0x00000014001c7c82 */ /* 0x000fe20008000000 */
[----:B------:R0:W-:Y:S01]  /*7ee0*/  UTMALDG.5D [UR16], [UR4], desc[UR56] ;  /* 0x00003810040075b4 */ /* 0x0001e20008021000 */
[----:B------:R-:W-:Y:S01]  /*7ef0*/  UMOV UR29, UR21 ;  /* 0x00000015001d7c82 */ /* 0x000fe20008000000 */
[----:B------:R-:W-:Y:S01]  /*7f00*/  UMOV UR30, UR22 ;  /* 0x00000016001e7c82 */ /* 0x000fe20008000000 */
[----:B------:R-:W-:Y:S01]  /*7f10*/  MOV R43, UR36 ;  /* 0x00000024002b7c02 */ /* 0x000fe20008000f00 */
[----:B------:R-:W-:Y:S01]  /*7f20*/  UMOV UR26, UR10 ;  /* 0x0000000a001a7c82 */ /* 0x000fe20008000000 */
[----:B------:R-:W-:Y:S01]  /*7f30*/  UMOV UR7, UR35 ;  /* 0x0000002300077c82 */ /* 0x000fe20008000000 */
[----:B------:R-:W-:Y:S01]  /*7f40*/  MOV R51, UR45 ;  /* 0x0000002d00337c02 */ /* 0x000fe20008000f00 */
[----:B------:R1:W-:Y:S01]  /*7f50*/  UTMALDG.5D [UR48], [UR4], desc[UR56] ;  /* 0x00003830040075b4 */ /* 0x0003e20008021000 */
[----:B------:R-:W-:Y:S01]  /*7f60*/  MOV R52, UR44 ;  /* 0x0000002c00347c02 */ /* 0x000fe20008000f00 */
[----:B------:R2:W-:Y:S01]  /*7f70*/  UTMALDG.5D [UR24], [UR4], desc[UR56] ;  /* 0x00003818040075b4 */ /* 0x0005e20008021000 */
[----:B------:R3:W-:Y:S01]  /*7f80*/  UTMALDG.5D [UR32], [UR4], desc[UR56] ;  /* 0x00003820040075b4 */ /* 0x0007e20008021000 */
[----:B0-----:R-:W-:Y:S01]  /*7f90*/  R2UR UR19, R35 ;  /* 0x00000000231372ca */ /* 0x001fe200000e0000 */
[----:B------:R-:W-:Y:S01]  /*7fa0*/  UIADD3 UR16, UR6, 0x14000, URZ ;  /* 0x0001400006107890 */ /* 0x000fe2000fffe03f */
[----:B-1----:R-:W-:Y:S01]  /*7fb0*/  R2UR UR54, R11 ;  /* 0x000000000b3672ca */ /* 0x002fe200000e0000 */
[----:B------:R-:W-:Y:S01]  /*7fc0*/  UIADD3 UR48, UR6, 0x12000, URZ ;  /* 0x0001200006307890 */ /* 0x000fe2000fffe03f */
[----:B------:R-:W-:-:S02]  /*7fd0*/  R2UR UR53, R14 ;  /* 0x000000000e3572ca */ /* 0x000fc400000e0000 */
[----:B------:R-:W-:Y:S02]  /*7fe0*/  R2UR UR52, R15 ;  /* 0x000000000f3472ca */ /* 0x000fe400000e0000 */
[----:B------:R-:W-:Y:S01]  /*7ff0*/  R2UR UR51, R31 ;  /* 0x000000001f3372ca */ /* 0x000fe200000e0000 */
[----:B--2---:R-:W-:Y:S01]  /*8000*/  UIADD3 UR24, UR6, 0x15000, URZ ;  /* 0x0001500006187890 */ /* 0x004fe2000fffe03f */
[----:B------:R-:W-:Y:S02]  /*8010*/  MOV R11, UR43 ;  /* 0x0000002b000b7c02 */ /* 0x000fe40008000f00 */
[----:B------:R-:W-:Y:S02]  /*8020*/  MOV R15, UR30 ;  /* 0x0000001e000f7c02 */ /* 0x000fe40008000f00 */
[----:B---3--:R-:W-:Y:S01]  /*8030*/  R2UR UR38, R16 ;  /* 0x00000000102672ca */ /* 0x008fe200000e0000 */
[----:B------:R-:W-:Y:S01]  /*8040*/  UIADD3 UR32, UR6, 0x13800, URZ ;  /* 0x0001380006207890 */ /* 0x000fe2000fffe03f */
[----:B------:R-:W-:-:S05]  /*8050*/  R2UR UR37, R42 ;  /* 0x000000002a2572ca */ /* 0x000fca00000e0000 */
[----:B------:R0:W-:Y:S01]  /*8060*/  UTMALDG.5D [UR48], [UR4], desc[UR56] ;  /* 0x00003830040075b4 */ /* 0x0001e20008021000 */
[----:B------:R-:W-:Y:S02]  /*8070*/  R2UR UR36, R43 ;  /* 0x000000002b2472ca */ /* 0x000fe400000e0000 */
[----:B------:R-:W-:Y:S02]  /*8080*/  R2UR UR35, R34 ;  /* 0x00000000222372ca */ /* 0x000fe400000e0000 */
[----:B------:R-:W-:Y:S02]  /*8090*/  MOV R43, UR27 ;  /* 0x0000001b002b7c02 */ /* 0x000fe40008000f00 */
[----:B------:R-:W-:Y:S01]  /*80a0*/  R2UR UR27, R37 ;  /* 0x00000000251b72ca */ /* 0x000fe200000e0000 */
[----:B------:R1:W-:Y:S01]  /*80b0*/  UTMALDG.5D [UR40], [UR4], desc[UR56] ;  /* 0x00003828040075b4 */ /* 0x0003e20008021000 */
[----:B------:R-:W-:Y:S02]  /*80c0*/  MOV R16, UR29 ;  /* 0x0000001d00107c02 */ /* 0x000fe40008000f00 */
[----:B------:R-:W-:-:S02]  /*80d0*/  MOV R42, UR28 ;  /* 0x0000001c002a7c02 */ /* 0x000fc40008000f00 */
[----:B------:R-:W-:Y:S01]  /*80e0*/  MOV R48, UR51 ;  /* 0x0000003300307c02 */ /* 0x000fe20008000f00 */
[----:B------:R2:W-:Y:S02]  /*80f0*/  UTMALDG.5D [UR8], [UR4], desc[UR56] ;  /* 0x00003808040075b4 */ /* 0x0005e40008021000 */
[----:B------:R-:W-:Y:S01]  /*8100*/  MOV R14, UR35 ;  /* 0x00000023000e7c02 */ /* 0x000fe20008000f00 */
[----:B------:R3:W-:Y:S01]  /*8110*/  UTMALDG.5D [UR32], [UR4], desc[UR56] ;  /* 0x00003820040075b4 */ /* 0x0007e20008021000 */
[----:B0-----:R-:W-:Y:S01]  /*8120*/  UMOV UR51, UR15 ;  /* 0x0000000f00337c82 */ /* 0x001fe20008000000 */
[----:B------:R-:W-:Y:S01]  /*8130*/  UIADD3 UR48, UR6, 0x17800, URZ ;  /* 0x0001780006307890 */ /* 0x000fe2000fffe03f */
[----:B------:R-:W-:Y:S01]  /*8140*/  UMOV UR52, UR20 ;  /* 0x0000001400347c82 */ /* 0x000fe20008000000 */
[----:B------:R0:W-:Y:S01]  /*8150*/  UTMALDG.5D [UR16], [UR4], desc[UR56] ;  /* 0x00003810040075b4 */ /* 0x0001e20008021000 */
[----:B------:R-:W-:Y:S01]  /*8160*/  UMOV UR53, UR21 ;  /* 0x0000001500357c82 */ /* 0x000fe20008000000 */
[----:B------:R-:W-:Y:S01]  /*8170*/  UMOV UR54, UR22 ;  /* 0x0000001600367c82 */ /* 0x000fe20008000000 */
[----:B------:R-:W-:Y:S01]  /*8180*/  MOV R46, UR53 ;  /* 0x00000035002e7c02 */ /* 0x000fe20008000f00 */
[----:B-1----:R-:W-:Y:S01]  /*8190*/  UIADD3 UR40, UR6, 0x15800, URZ ;  /* 0x0001580006287890 */ /* 0x002fe2000fffe03f */
[----:B------:R-:W-:-:S02]  /*81a0*/  R2UR UR43, R38 ;  /* 0x00000000262b72ca */ /* 0x000fc400000e0000 */
[----:B------:R-:W-:Y:S02]  /*81b0*/  MOV R45, UR54 ;  /* 0x00000036002d7c02 */ /* 0x000fe40008000f00 */
[----:B------:R-:W-:Y:S01]  /*81c0*/  MOV R47, UR52 ;  /* 0x00000034002f7c02 */ /* 0x000fe20008000f00 */
[----:B--2---:R-:W-:-:S08]  /*81d0*/  UMOV UR10, UR23 ;  /* 0x00000017000a7c82 */ /* 0x004fd00008000000 */
[----:B------:R-:W-:Y:S01]  /*81e0*/  UMOV UR47, UR43 ;  /* 0x0000002b002f7c82 */ /* 0x000fe20008000000 */
[----:B---3--:R-:W-:Y:S01]  /*81f0*/  R2UR UR35, R36 ;  /* 0x00000000242372ca */ /* 0x008fe200000e0000 */
[----:B------:R-:W-:Y:S01]  /*8200*/  UIADD3 UR32, UR6, 0x14800, URZ ;  /* 0x0001480006207890 */ /* 0x000fe2000fffe03f */
[----:B------:R-:W-:Y:S01]  /*8210*/  MOV R49, UR47 ;  /* 0x0000002f00317c02 */ /* 0x000fe20008000f00 */
[----:B------:R-:W-:Y:S01]  /*8220*/  UMOV UR36, UR20 ;  /* 0x0000001400247c82 */ /* 0x000fe20008000000 */
[----:B------:R-:W-:Y:S01]  /*8230*/  UMOV UR37, UR21 ;  /* 0x0000001500257c82 */ /* 0x000fe20008000000 */
[----:B------:R-:W-:Y:S01]  /*8240*/  UMOV UR38, UR22 ;  /* 0x0000001600267c82 */ /* 0x000fe20008000000 */
[----:B------:R-:W-:Y:S01]  /*8250*/  R2UR UR47, R49 ;  /* 0x00000000312f72ca */ /* 0x000fe200000e0000 */
[----:B0-----:R-:W-:Y:S01]  /*8260*/  UMOV UR17, UR27 ;  /* 0x0000001b00117c82 */ /* 0x001fe20008000000 */
[----:B------:R-:W-:Y:S01]  /*8270*/  UIADD3 UR16, UR6, 0x14400, URZ ;  /* 0x0001440006107890 */ /* 0x000fe2000fffe03f */
[----:B------:R-:W-:-:S04]  /*8280*/  UMOV UR18, UR23 ;  /* 0x0000001700127c82 */ /* 0x000fc80008000000 */
[----:B------:R0:W-:Y:S01]  /*8290*/  UTMALDG.5D [UR32], [UR4], desc[UR56] ;  /* 0x00003820040075b4 */ /* 0x0001e20008021000 */
[----:B------:R-:W-:Y:S01]  /*82a0*/  UMOV UR8, UR35 ;  /* 0x0000002300087c82 */ /* 0x000fe20008000000 */
[----:B------:R1:W-:Y:S01]  /*82b0*/  UTMALDG.5D [UR24], [UR4], desc[UR56] ;  /* 0x00003818040075b4 */ /* 0x0003e20008021000 */
[----:B------:R2:W-:Y:S01]  /*82c0*/  UTMALDG.5D [UR40], [UR4], desc[UR56] ;  /* 0x00003828040075b4 */ /* 0x0005e20008021000 */
[----:B0-----:R-:W-:Y:S01]  /*82d0*/  R2UR UR35, R39 ;  /* 0x00000000272372ca */ /* 0x001fe200000e0000 */
[----:B------:R-:W-:Y:S01]  /*82e0*/  UIADD3 UR32, UR6, 0x16000, URZ ;  /* 0x0001600006207890 */ /* 0x000fe2000fffe03f */
[----:B-1----:R-:W-:Y:S01]  /*82f0*/  R2UR UR27, R40 ;  /* 0x00000000281b72ca */ /* 0x002fe200000e0000 */
[----:B------:R-:W-:-:S10]  /*8300*/  UIADD3 UR24, UR6, 0x16800, URZ ;  /* 0x0001680006187890 */ /* 0x000fd4000fffe03f */
[----:B------:R0:W-:Y:S01]  /*8310*/  UTMALDG.5D [UR32], [UR4], desc[UR56] ;  /* 0x00003820040075b4 */ /* 0x0001e20008021000 */
[----:B------:R-:W-:Y:S01]  /*8320*/  UMOV UR39, UR35 ;  /* 0x0000002300277c82 */ /* 0x000fe20008000000 */
[----:B--2---:R-:W-:Y:S01]  /*8330*/  R2UR UR43, R11 ;  /* 0x000000000b2b72ca */ /* 0x004fe200000e0000 */
[----:B------:R-:W-:Y:S01]  /*8340*/  UIADD3 UR40, UR6, 0x11c00, URZ ;  /* 0x00011c0006287890 */ /* 0x000fe2000fffe03f */
[----:B------:R-:W-:Y:S01]  /*8350*/  UMOV UR42, UR23 ;  /* 0x00000017002a7c82 */ /* 0x000fe20008000000 */
[----:B------:R1:W-:Y:S01]  /*8360*/  UTMALDG.5D [UR24], [UR4], desc[UR56] ;  /* 0x00003818040075b4 */ /* 0x0003e20008021000 */
[----:B------:R-:W-:-:S09]  /*8370*/  UMOV UR31, UR27 ;  /* 0x0000001b001f7c82 */ /* 0x000fd20008000000 */
[----:B------:R-:W-:Y:S01]  /*8380*/  MOV R53, UR43 ;  /* 0x0000002b00357c02 */ /* 0x000fe20008000f00 */
[----:B------:R-:W-:Y:S01]  /*8390*/  UMOV UR43, UR7 ;  /* 0x00000007002b7c82 */ /* 0x000fe20008000000 */
[----:B0-----:R-:W-:Y:S01]  /*83a0*/  R2UR UR35, R14 ;  /* 0x000000000e2372ca */ /* 0x001fe200000e0000 */
[----:B------:R-:W-:Y:S01]  /*83b0*/  UIADD3 UR32, UR6, 0x13c00, URZ ;  /* 0x00013c0006207890 */ /* 0x000fe2000fffe03f */
[----:B------:R-:W-:Y:S01]  /*83c0*/  MOV R14, UR51 ;  /* 0x00000033000e7c02 */ /* 0x000fe20008000f00 */
[----:B------:R-:W-:Y:S01]  /*83d0*/  UMOV UR34, UR23 ;  /* 0x0000001700227c82 */ /* 0x000fe20008000000 */
[----:B------:R-:W-:Y:S02]  /*83e0*/  R2UR UR51, R19 ;  /* 0x00000000133372ca */ /* 0x000fe400000e0000 */
[----:B-1----:R-:W-:Y:S01]  /*83f0*/  R2UR UR27, R43 ;  /* 0x000000002b1b72ca */ /* 0x002fe200000e0000 */
[----:B------:R-:W-:Y:S01]  /*8400*/  UIADD3 UR24, UR6, 0x17000, URZ ;  /* 0x0001700006187890 */ /* 0x000fe2000fffe03f */
[----:B------:R-:W-:-:S02]  /*8410*/  R2UR UR30, R15 ;  /* 0x000000000f1e72ca */ /* 0x000fc400000e0000 */
[----:B------:R-:W-:Y:S02]  /*8420*/  R2UR UR29, R16 ;  /* 0x00000000101d72ca */ /* 0x000fe400000e0000 */
[----:B------:R-:W-:Y:S02]  /*8430*/  R2UR UR28, R42 ;  /* 0x000000002a1c72ca */ /* 0x000fe400000e0000 */
[----:B------:R-:W-:-:S03]  /*8440*/  MOV R15, UR31 ;  /* 0x0000001f000f7c02 */ /* 0x000fc60008000f00 */
[----:B------:R-:W-:Y:S01]  /*8450*/  UMOV UR7, UR51 ;  /* 0x0000003300077c82 */ /* 0x000fe20008000000 */
[----:B------:R-:W-:Y:S02]  /*8460*/  R2UR UR31, R15 ;  /* 0x000000000f1f72ca */ /* 0x000fe400000e0000 */
[----:B------:R-:W-:Y:S01]  /*8470*/  MOV R44, UR27 ;  /* 0x0000001b002c7c02 */ /* 0x000fe20008000f00 */
[----:B------:R-:W-:Y:S01]  /*8480*/  UMOV UR27, UR55 ;  /* 0x00000037001b7c82 */ /* 0x000fe20008000000 */
[----:B------:R-:W-:Y:S01]  /*8490*/  MOV R16, UR30 ;  /* 0x0000001e00107c02 */ /* 0x000fe20008000f00 */
[----:B------:R-:W-:Y:S01]  /*84a0*/  UMOV UR30, UR22 ;  /* 0x00000016001e7c82 */ /* 0x000fe20008000000 */
[----:B------:R-:W-:Y:S02]  /*84b0*/  MOV R11, UR27 ;  /* 0x0000001b000b7c02 */ /* 0x000fe40008000f00 */
[----:B------:R-:W-:Y:S02]  /*84c0*/  R2UR UR27, R41 ;  /* 0x00000000291b72ca */ /* 0x000fe400000e0000 */
[----:B------:R-:W-:Y:S01]  /*84d0*/  MOV R42, UR29 ;  /* 0x0000001d002a7c02 */ /* 0x000fe20008000f00 */
[----:B------:R-:W-:Y:S01]  /*84e0*/  UMOV UR29, UR21 ;  /* 0x00000015001d7c82 */ /* 0x000fe20008000000 */
[----:B------:R-:W-:Y:S01]  /*84f0*/  MOV R43, UR28 ;  /* 0x0000001c002b7c02 */ /* 0x000fe20008000f00 */
[----:B------:R-:W-:-:S08]  /*8500*/  UMOV UR28, UR20 ;  /* 0x00000014001c7c82 */ /* 0x000fd00008000000 */
[----:B------:R0:W-:Y:S01]  /*8510*/  UTMALDG.5D [UR24], [UR4], desc[UR56] ;  /* 0x00003818040075b4 */ /* 0x0001e20008021000 */
[----:B------:R-:W-:Y:S01]  /*8520*/  UMOV UR15, UR27 ;  /* 0x0000001b000f7c82 */ /* 0x000fe20008000000 */
[----:B------:R1:W-:Y:S01]  /*8530*/  UTMALDG.5D [UR48], [UR4], desc[UR56] ;  /* 0x00003830040075b4 */ /* 0x0003e20008021000 */
[----:B0-----:R-:W-:Y:S01]  /*8540*/  R2UR UR27, R11 ;  /* 0x000000000b1b72ca */ /* 0x001fe200000e0000 */
[----:B------:R-:W-:Y:S01]  /*8550*/  UIADD3 UR24, UR6, 0x10400, URZ ;  /* 0x0001040006187890 */ /* 0x000fe2000fffe03f */
[----:B------:R-:W-:Y:S01]  /*8560*/  SEL R11, R13, RZ, P3 ;  /* 0x000000ff0d0b7207 */ /* 0x000fe20001800000 */
[----:B------:R-:W-:Y:S01]  /*8570*/  UMOV UR26, UR23 ;  /* 0x00000017001a7c82 */ /* 0x000fe20008000000 */
[----:B-1----:R-:W-:Y:S01]  /*8580*/  R2UR UR51, R14 ;  /* 0x000000000e3372ca */ /* 0x002fe200000e0000 */
[----:B------:R-:W-:Y:S01]  /*8590*/  UIADD3 UR48, UR6, 0x10c00, URZ ;  /* 0x00010c0006307890 */ /* 0x000fe2000fffe03f */
[----:B------:R-:W-:-:S07]  /*85a0*/  UMOV UR50, UR23 ;  /* 0x0000001700327c82 */ /* 0x000fce0008000000 */
[----:B------:R0:W-:Y:S04]  /*85b0*/  UTMALDG.5D [UR24], [UR4], desc[UR56] ;  /* 0x00003818040075b4 */ /* 0x0001e80008021000 */
[----:B------:R1:W-:Y:S01]  /*85c0*/  UTMALDG.5D [UR48], [UR4], desc[UR56] ;  /* 0x00003830040075b4 */ /* 0x0003e20008021000 */
[----:B0-----:R-:W-:Y:S01]  /*85d0*/  R2UR UR30, R16 ;  /* 0x00000000101e72ca */ /* 0x001fe200000e0000 */
[----:B------:R-:W-:Y:S01]  /*85e0*/  UIADD3 UR24, UR6, 0x11400, URZ ;  /* 0x0001140006187890 */ /* 0x000fe2000fffe03f */
[----:B------:R-:W-:Y:S02]  /*85f0*/  R2UR UR29, R42 ;  /* 0x000000002a1d72ca */ /* 0x000fe400000e0000 */
[----:B------:R-:W-:Y:S02]  /*8600*/  R2UR UR28, R43 ;  /* 0x000000002b1c72ca */ /* 0x000fe400000e0000 */
[----:B------:R-:W-:-:S02]  /*8610*/  R2UR UR27, R44 ;  /* 0x000000002c1b72ca */ /* 0x000fc400000e0000 */
[----:B-1----:R-:W-:Y:S01]  /*8620*/  R2UR UR54, R45 ;  /* 0x000000002d3672ca */ /* 0x002fe200000e0000 */
[----:B------:R-:W-:Y:S01]  /*8630*/  UIADD3 UR48, UR6, 0x12400, URZ ;  /* 0x0001240006307890 */ /* 0x000fe2000fffe03f */
[----:B------:R-:W-:Y:S02]  /*8640*/  R2UR UR53, R46 ;  /* 0x000000002e3572ca */ /* 0x000fe400000e0000 */
[----:B------:R-:W-:Y:S02]  /*8650*/  R2UR UR52, R47 ;  /* 0x000000002f3472ca */ /* 0x000fe400000e0000 */
[----:B------:R-:W-:-:S05]  /*8660*/  R2UR UR51, R48 ;  /* 0x00000000303372ca */ /* 0x000fca00000e0000 */
[----:B------:R0:W-:Y:S01]  /*8670*/  UTMALDG.5D [UR24], [UR4], desc[UR56] ;  /* 0x00003818040075b4 */ /* 0x0001e20008021000 */
[----:B------:R1:W-:Y:S07]  /*8680*/  UTMALDG.5D [UR40], [UR4], desc[UR56] ;  /* 0x00003828040075b4 */ /* 0x0003ee0008021000 */
[----:B------:R-:W-:Y:S01]  /*8690*/  UTMALDG.5D [UR48], [UR4], desc[UR56] ;  /* 0x00003830040075b4 */ /* 0x000fe20008021000 */
[----:B0-----:R-:W-:Y:S01]  /*86a0*/  UMOV UR27, UR8 ;  /* 0x00000008001b7c82 */ /* 0x001fe20008000000 */
[----:B------:R-:W-:-:S02]  /*86b0*/  UIADD3 UR8, UR6, 0x13400, URZ ;  /* 0x0001340006087890 */ /* 0x000fc4000fffe03f */
[----:B------:R-:W-:Y:S01]  /*86c0*/  UIADD3 UR24, UR6, 0x14c00, URZ ;  /* 0x00014c0006187890 */ /* 0x000fe2000fffe03f */
[----:B------:R-:W-:Y:S01]  /*86d0*/  UMOV UR28, UR20 ;  /* 0x00000014001c7c82 */ /* 0x000fe20008000000 */
[----:B------:R-:W-:Y:S01]  /*86e0*/  UMOV UR29, UR21 ;  /* 0x00000015001d7c82 */ /* 0x000fe20008000000 */
[----:B------:R-:W-:Y:S01]  /*86f0*/  UMOV UR30, UR22 ;  /* 0x00000016001e7c82 */ /* 0x000fe20008000000 */
[----:B-1----:R-:W-:Y:S01]  /*8700*/  R2UR UR46, R50 ;  /* 0x00000000322e72ca */ /* 0x002fe200000e0000 */
[----:B------:R-:W-:Y:S01]  /*8710*/  UIADD3 UR40, UR6, 0x12c00, URZ ;  /* 0x00012c0006287890 */ /* 0x000fe2000fffe03f */
[----:B------:R-:W-:Y:S02]  /*8720*/  R2UR UR45, R51 ;  /* 0x00000000332d72ca */ /* 0x000fe400000e0000 */
[----:B------:R-:W-:Y:S02]  /*8730*/  R2UR UR44, R52 ;  /* 0x00000000342c72ca */ /* 0x000fe400000e0000 */
[----:B------:R-:W-:-:S13]  /*8740*/  R2UR UR43, R53 ;  /* 0x00000000352b72ca */ /* 0x000fda00000e0000 */
[----:B------:R-:W-:Y:S01]  /*8750*/  UTMALDG.5D [UR40], [UR4], desc[UR56] ;  /* 0x00003828040075b4 */ /* 0x000fe20008021000 */
[----:B------:R0:W-:Y:S01]  /*8760*/  UTMALDG.5D [UR8], [UR4], desc[UR56] ;  /* 0x00003808040075b4 */ /* 0x0001e20008021000 */
[----:B------:R-:W-:Y:S01]  /*8770*/  UTMALDG.5D [UR32], [UR4], desc[UR56] ;  /* 0x00003820040075b4 */ /* 0x000fe20008021000 */
[----:B0-----:R-:W-:Y:S01]  /*8780*/  UIADD3 UR8, UR6, 0x15400, URZ ;  /* 0x0001540006087890 */ /* 0x001fe2000fffe03f */
[----:B------:R-:W-:Y:S01]  /*8790*/  UMOV UR11, UR17 ;  /* 0x00000011000b7c82 */ /* 0x000fe20008000000 */
[----:B------:R-:W-:Y:S02]  /*87a0*/  UMOV UR17, UR9 ;  /* 0x0000000900117c82 */ /* 0x000fe40008000000 */
[----:B------:R0:W-:Y:S01]  /*87b0*/  UTMALDG.5D [UR16], [UR4], desc[UR56] ;  /* 0x00003810040075b4 */ /* 0x0001e20008021000 */
[----:B------:R1:W-:Y:S04]  /*87c0*/  UTMALDG.5D [UR24], [UR4], desc[UR56] ;  /* 0x00003818040075b4 */ /* 0x0003e80008021000 */
[----:B------:R2:W-:Y:S01]  /*87d0*/  UTMALDG.5D [UR8], [UR4], desc[UR56] ;  /* 0x00003808040075b4 */ /* 0x0005e20008021000 */
[----:B0-----:R-:W-:Y:S01]  /*87e0*/  UIADD3 UR16, UR6, 0x15c00, URZ ;  /* 0x00015c0006107890 */ /* 0x001fe2000fffe03f */
[----:B------:R-:W-:Y:S01]  /*87f0*/  UMOV UR19, UR47 ;  /* 0x0000002f00137c82 */ /* 0x000fe20008000000 */
[----:B-1----:R-:W-:-:S07]  /*8800*/  UIADD3 UR24, UR6, 0x16c00, URZ ;  /* 0x00016c0006187890 */ /* 0x002fce000fffe03f */
[----:B------:R0:W-:Y:S01]  /*8810*/  UTMALDG.5D [UR16], [UR4], desc[UR56] ;  /* 0x00003810040075b4 */ /* 0x0001e20008021000 */
[----:B------:R-:W-:Y:S01]  /*8820*/  UMOV UR27, UR31 ;  /* 0x0000001f001b7c82 */ /* 0x000fe20008000000 */
[----:B--2---:R-:W-:Y:S01]  /*8830*/  UIADD3 UR8, UR6, 0x16400, URZ ;  /* 0x0001640006087890 */ /* 0x004fe2000fffe03f */
[----:B------:R-:W-:-:S08]  /*8840*/  UMOV UR11, UR39 ;  /* 0x00000027000b7c82 */ /* 0x000fd00008000000 */
[----:B------:R1:W-:Y:S01]  /*8850*/  UTMALDG.5D [UR8], [UR4], desc[UR56] ;  /* 0x00003808040075b4 */ /* 0x0003e20008021000 */
[----:B------:R2:W-:Y:S01]  /*8860*/  UTMALDG.5D [UR24], [UR4], desc[UR56] ;  /* 0x00003818040075b4 */ /* 0x0005e20008021000 */
[----:B0-----:R-:W-:Y:S01]  /*8870*/  UIADD3 UR16, UR6, 0x17400, URZ ;  /* 0x0001740006107890 */ /* 0x001fe2000fffe03f */
[----:B------:R-:W-:-:S08]  /*8880*/  UMOV UR19, UR15 ;  /* 0x0000000f00137c82 */ /* 0x000fd00008000000 */
[----:B------:R2:W-:Y:S01]  /*8890*/  UTMALDG.5D [UR16], [UR4], desc[UR56] ;  /* 0x00003810040075b4 */ /* 0x0005e20008021000 */
[----:B-1----:R-:W-:Y:S01]  /*88a0*/  UIADD3 UR8, UR6, 0x17c00, URZ ;  /* 0x00017c0006087890 */ /* 0x002fe2000fffe03f */
[----:B------:R-:W-:-:S08]  /*88b0*/  UMOV UR11, UR7 ;  /* 0x00000007000b7c82 */ /* 0x000fd00008000000 */
[----:B------:R2:W-:Y:S02]  /*88c0*/  UTMALDG.5D [UR8], [UR4], desc[UR56] ;  /* 0x00003808040075b4 */ /* 0x0005e40008021000 */
[----:B--2---:R-:W-:Y:S05]  /*88d0*/  @P6 BRA `(.L_x_150) ;  /* 0xffffffcc00d06947 */ /* 0x004fea000383ffff */
.L_x_146:
[----:B------:R-:W-:Y:S05]  /*88e0*/  WARPSYNC.ALL ;  /* 0x0000000000007948 */ /* 0x000fea0003800000 */
[----:B------:R-:W-:-:S13]  /*88f0*/  ELECT P0, URZ, PT ;  /* 0x00000000003f782f */ /* 0x000fda0003800000 */
[----:B------:R-:W-:Y:S05]  /*8900*/  @!P0 EXIT ;  /* 0x000000000000894d */ /* 0x000fea0003800000 */
[----:B------:R-:W-:-:S04]  /*8910*/  LOP3.LUT R2, R2, 0x2, RZ, 0xfc, !PT ;  /* 0x0000000202027812 */ /* 0x000fc800078efcff */
[----:B------:R-:W-:-:S13]  /*8920*/  ISETP.NE.AND P0, PT, R2, 0x3, PT ;  /* 0x000000030200780c */ /* 0x000fda0003f05270 */
[----:B------:R-:W-:Y:S05]  /*8930*/  @!P0 BRA `(.L_x_151) ;  /* 0x0000000000048947 */ /* 0x000fea0003800000 */
[----:B------:R-:W-:Y:S01]  /*8940*/  BPT.TRAP 0x1 ;  /* 0x000000040000795c */ /* 0x000fe20000300000 */
.L_x_151:
[----:B---3-5:R-:W1:Y:S01]  /*8950*/  S2R R3, SR_CgaCtaId ;  /* 0x0000000000037919 */ /* 0x028e620000008800 */
[----:B------:R-:W-:Y:S01]  /*8960*/  MOV R2, 0x400 ;  /* 0x0000040000027802 */ /* 0x000fe20000000f00 */
[C---:B0-----:R-:W-:Y:S01]  /*8970*/  IMAD.SHL.U32 R0, R4.reuse, 0x8, RZ ;  /* 0x0000000804007824 */ /* 0x041fe200078e00ff */
[C---:B------:R-:W-:Y:S02]  /*8980*/  LOP3.LUT P0, RZ, R4.reuse, 0x4, RZ, 0xc0, !PT ;  /* 0x0000000404ff7812 */ /* 0x040fe4000780c0ff */
[----:B------:R-:W-:Y:S02]  /*8990*/  LOP3.LUT R4, R4, 0x3, RZ, 0xc0, !PT ;  /* 0x0000000304047812 */ /* 0x000fe400078ec0ff */
[----:B-1----:R-:W-:Y:S02]  /*89a0*/  LEA R5, R3, R2, 0x18 ;  /* 0x0000000203057211 */ /* 0x002fe400078ec0ff */
[----:B------:R-:W-:Y:S02]  /*89b0*/  LOP3.LUT R3, R0, 0x18, RZ, 0xc0, !PT ;  /* 0x0000001800037812 */ /* 0x000fe400078ec0ff */
[----:B------:R-:W-:Y:S01]  /*89c0*/  SEL R2, RZ, 0x1, P0 ;  /* 0x00000001ff027807 */ /* 0x000fe20000000000 */
[----:B------:R-:W-:-:S03]  /*89d0*/  VIADD R0, R5, 0x30020 ;  /* 0x0003002005007836 */ /* 0x000fc60000000000 */
[----:B------:R-:W-:Y:S01]  /*89e0*/  SHF.L.U32 R2, R2, 0x1f, RZ ;  /* 0x0000001f02027819 */ /* 0x000fe200000006ff */
[----:B------:R-:W-:-:S07]  /*89f0*/  IMAD.IADD R3, R0, 0x1, R3 ;  /* 0x0000000100037824 */ /* 0x000fce00078e0203 */
.L_x_152:
[----:B0-----:R0:W1:Y:S02]  /*8a00*/  SYNCS.PHASECHK.TRANS64.TRYWAIT P1, [R3+URZ], R2 ;  /* 0x00000002030075a7 */ /* 0x001064000802017f */
[----:B-1----:R-:W-:Y:S05]  /*8a10*/  @!P1 NANOSLEEP.SYNCS 0x989680 ;  /* 0x009896800000995d */ /* 0x002fea0003900000 */
[----:B------:R-:W1:Y:S02]  /*8a20*/  @!P1 SYNCS.PHASECHK.TRANS64 P1, [R3+URZ], R2 ;  /* 0x00000002030095a7 */ /* 0x000e64000802007f */
[----:B-1----:R-:W-:Y:S05]  /*8a30*/  @!P1 BRA `(.L_x_152) ;  /* 0xfffffffc00f09947 */ /* 0x002fea000383ffff */
[----:B------:R-:W-:-:S05]  /*8a40*/  VIADD R4, R4, 0x1 ;  /* 0x0000000104047836 */ /* 0x000fca0000000000 */
[C---:B------:R-:W-:Y:S02]  /*8a50*/  ISETP.EQ.XOR P0, PT, R4.reuse, 0x4, !P0 ;  /* 0x000000040400780c */ /* 0x040fe40004702a70 */
[C---:B------:R-:W-:Y:S02]  /*8a60*/  ISETP.NE.AND P1, PT, R4.reuse, 0x4, PT ;  /* 0x000000040400780c */ /* 0x040fe40003f25270 */
[----:B0-----:R-:W-:Y:S02]  /*8a70*/  SEL R2, RZ, 0x1, !P0 ;  /* 0x00000001ff027807 */ /* 0x001fe40004000000 */
[----:B------:R-:W-:Y:S02]  /*8a80*/  SEL R3, R4, RZ, P1 ;  /* 0x000000ff04037207 */ /* 0x000fe40000800000 */
[----:B------:R-:W-:-:S03]  /*8a90*/  SHF.L.U32 R5, R2, 0x1f, RZ ;  /* 0x0000001f02057819 */ /* 0x000fc600000006ff */
[----:B------:R-:W-:-:S07]  /*8aa0*/  IMAD R2, R3, 0x8, R0 ;  /* 0x0000000803027824 */ /* 0x000fce00078e0200 */
.L_x_153:
[----:B0-----:R0:W1:Y:S02]  /*8ab0*/  SYNCS.PHASECHK.TRANS64.TRYWAIT P1, [R2+URZ], R5 ;  /* 0x00000005020075a7 */ /* 0x001064000802017f */
[----:B-1----:R-:W-:Y:S05]  /*8ac0*/  @!P1 NANOSLEEP.SYNCS 0x989680 ;  /* 0x009896800000995d */ /* 0x002fea0003900000 */
[----:B------:R-:W1:Y:S02]  /*8ad0*/  @!P1 SYNCS.PHASECHK.TRANS64 P1, [R2+URZ], R5 ;  /* 0x00000005020095a7 */ /* 0x000e64000802007f */
[----:B-1----:R-:W-:Y:S05]  /*8ae0*/  @!P1 BRA `(.L_x_153) ;  /* 0xfffffffc00f09947 */ /* 0x002fea000383ffff */
[----:B------:R-:W-:-:S05]  /*8af0*/  VIADD R3, R3, 0x1 ;  /* 0x0000000103037836 */ /* 0x000fca0000000000 */
[C---:B------:R-:W-:Y:S02]  /*8b00*/  ISETP.EQ.XOR P0, PT, R3.reuse, 0x4, P0 ;  /* 0x000000040300780c */ /* 0x040fe40000702a70 */
[C---:B------:R-:W-:Y:S02]  /*8b10*/  ISETP.NE.AND P1, PT, R3.reuse, 0x4, PT ;  /* 0x000000040300780c */ /* 0x040fe40003f25270 */
[----:B0-----:R-:W-:Y:S02]  /*8b20*/  SEL R2, RZ, 0x1, !P0 ;  /* 0x00000001ff027807 */ /* 0x001fe40004000000 */
[----:B------:R-:W-:Y:S02]  /*8b30*/  SEL R3, R3, RZ, P1 ;  /* 0x000000ff03037207 */ /* 0x000fe40000800000 */
[----:B------:R-:W-:-:S03]  /*8b40*/  SHF.L.U32 R5, R2, 0x1f, RZ ;  /* 0x0000001f02057819 */ /* 0x000fc600000006ff */
[----:B------:R-:W-:-:S07]  /*8b50*/  IMAD R2, R3, 0x8, R0 ;  /* 0x0000000803027824 */ /* 0x000fce00078e0200 */
.L_x_154:
[----:B0-----:R0:W1:Y:S02]  /*8b60*/  SYNCS.PHASECHK.TRANS64.TRYWAIT P1, [R2+URZ], R5 ;  /* 0x00000005020075a7 */ /* 0x001064000802017f */
[----:B-1----:R-:W-:Y:S05]  /*8b70*/  @!P1 NANOSLEEP.SYNCS 0x989680 ;  /* 0x009896800000995d */ /* 0x002fea0003900000 */
[----:B------:R-:W1:Y:S02]  /*8b80*/  @!P1 SYNCS.PHASECHK.TRANS64 P1, [R2+URZ], R5 ;  /* 0x00000005020095a7 */ /* 0x000e64000802007f */
[----:B-1----:R-:W-:Y:S05]  /*8b90*/  @!P1 BRA `(.L_x_154) ;  /* 0xfffffffc00f09947 */ /* 0x002fea000383ffff */
[----:B------:R-:W-:-:S05]  /*8ba0*/  VIADD R3, R3, 0x1 ;  /* 0x0000000103037836 */ /* 0x000fca0000000000 */
[C---:B------:R-:W-:Y:S02]  /*8bb0*/  ISETP.NE.AND P1, PT, R3.reuse, 0x4, PT ;  /* 0x000000040300780c */ /* 0x040fe40003f25270 */
[C---:B------:R-:W-:Y:S02]  /*8bc0*/  ISETP.EQ.XOR P0, PT, R3.reuse, 0x4, P0 ;  /* 0x000000040300780c */ /* 0x040fe40000702a70 */
[----:B------:R-:W-:Y:S02]  /*8bd0*/  SEL R3, R3, RZ, P1 ;  /* 0x000000ff03037207 */ /* 0x000fe40000800000 */
[----:B0-----:R-:W-:-:S03]  /*8be0*/  SEL R2, RZ, 0x1, !P0 ;  /* 0x00000001ff027807 */ /* 0x001fc60004000000 */
[----:B------:R-:W-:Y:S01]  /*8bf0*/  IMAD R3, R3, 0x8, R0 ;  /* 0x0000000803037824 */ /* 0x000fe200078e0200 */
[----:B------:R-:W-:-:S07]  /*8c00*/  SHF.L.U32 R2, R2, 0x1f, RZ ;  /* 0x0000001f02027819 */ /* 0x000fce00000006ff */
.L_x_155:
[----:B0-----:R0:W1:Y:S02]  /*8c10*/  SYNCS.PHASECHK.TRANS64.TRYWAIT P0, [R3+URZ], R2 ;  /* 0x00000002030075a7 */ /* 0x001064000800017f */
[----:B-1----:R-:W-:Y:S05]  /*8c20*/  @!P0 NANOSLEEP.SYNCS 0x989680 ;  /* 0x009896800000895d */ /* 0x002fea0003900000 */
[----:B------:R-:W1:Y:S02]  /*8c30*/  @!P0 SYNCS.PHASECHK.TRANS64 P0, [R3+URZ], R2 ;  /* 0x00000002030085a7 */ /* 0x000e64000800007f */
[----:B-1----:R-:W-:Y:S05]  /*8c40*/  @P0 EXIT ;  /* 0x000000000000094d */ /* 0x002fea0003800000 */
[----:B------:R-:W-:Y:S05]  /*8c50*/  BRA `(.L_x_155) ;  /* 0xfffffffc00ec7947 */ /* 0x000fea000383ffff */
.L_x_156:
[----:B------:R-:W-:-:S00]  /*8c60*/  BRA `(.L_x_156) ;  /* 0xfffffffc00fc7947 */ /* 0x000fc0000383ffff */
[----:B------:R-:W-:-:S00]  /*8c70*/  NOP ;  /* 0x0000000000007918 */ /* 0x000fc00000000000 */
        /* <DEDUP_REMOVED lines=8> */
.L_x_157:


//--------------------- .nv.shared._ZN7cutlass13device_kernelINS_4conv6kernel13ConvUniversalINS1_16ConvProblemShapeILNS1_8OperatorE0ELi3EEENS1_10collective14CollectiveConvINS1_46MainloopSm90TmaGmmaWarpSpecializedImplicitGemmILS5_0ELi4ELi3EN4cute5tupleIJNSA_1CILi1EEESD_SD_EEENS1_36KernelImplicitTmaWarpSpecializedSm90ELi1EEENSB_IJNSC_ILi64EEENSC_ILi128EEENSB_IJSH_EEEEEENS_10tfloat32_tESL_NSA_8TiledMMAINSA_8MMA_AtomIJNSA_4SM904GMMA30MMA_64x128x8_F32TF32TF32_SS_TNILNSP_7ScaleInE1ELSR_1EEEEEENSA_6LayoutISE_NSB_IJNSC_ILi0EEESV_SV_EEEEENSB_IJNSA_10UnderscoreESY_SY_EEEEENS7_6detail26Sm90ImplicitGemmTileTraitsINSA_20SM90_TMA_LOAD_IM2COLENSA_14ComposedLayoutINSA_7SwizzleILi3ELi4ELi3EEENSA_18smem_ptr_flag_bitsILi32EEENSU_INSB_IJNSB_IJNSC_ILi8EEES19_EEENSB_IJNSC_ILi32EEENSC_ILi2EEEEEENSB_IJSD_NSC_ILi4EEEEEEEEENSB_IJNSB_IJS1B_NSC_ILi512EEEEEENSB_IJSD_NSC_ILi256EEEEEENSB_IJSV_NSC_ILi4096EEEEEEEEEEEEEvEENS12_INSA_13SM90_TMA_LOADENS14_IS16_S18_NSU_INSB_IJNSB_IJS19_NSC_ILi16EEEEEES1D_S1F_EEENSB_IJS1I_S1K_NSB_IJSV_NSC_ILi8192EEEEEEEEEEEEEvEEEENS_8epilogue10collective6detail29Sm90TmaWarpSpecializedAdapterINS23_15DefaultEpilogueISL_NSB_IJNSB_IJllllEEESD_SV_EEES28_NS22_6thread17LinearCombinationISL_Li1EffLNS29_9ScaleType4KindE0ELNS_15FloatRoundStyleE2ESL_EENS_4gemm15EpilogueDefaultEEEEEvvEEEEvNT_6ParamsE --------------------------
	.section	.nv.shared._ZN7cutlass13device_kernelINS_4conv6kernel13ConvUniversalINS1_16ConvProblemShapeILNS1_8OperatorE0ELi3EEENS1_10collective14CollectiveConvINS1_46MainloopSm90TmaGmmaWarpSpecializedImplicitGemmILS5_0ELi4ELi3EN4cute5tupleIJNSA_1CILi1EEESD_SD_EEENS1_36KernelImplicitTmaWarpSpecializedSm90ELi1EEENSB_IJNSC_ILi64EEENSC_ILi128EEENSB_IJSH_EEEEEENS_10tfloat32_tESL_NSA_8TiledMMAINSA_8MMA_AtomIJNSA_4SM904GMMA30MMA_64x128x8_F32TF32TF32_SS_TNILNSP_7ScaleInE1ELSR_1EEEEEENSA_6LayoutISE_NSB_IJNSC_ILi0EEESV_SV_EEEEENSB_IJNSA_10UnderscoreESY_SY_EEEEENS7_6detail26Sm90ImplicitGemmTileTraitsINSA_20SM90_TMA_LOAD_IM2COLENSA_14ComposedLayoutINSA_7SwizzleILi3ELi4ELi3EEENSA_18smem_ptr_flag_bitsILi32EEENSU_INSB_IJNSB_IJNSC_ILi8EEES19_EEENSB_IJNSC_ILi32EEENSC_ILi2EEEEEENSB_IJSD_NSC_ILi4EEEEEEEEENSB_IJNSB_IJS1B_NSC_ILi512EEEEEENSB_IJSD_NSC_ILi256EEEEEENSB_IJSV_NSC_ILi4096EEEEEEEEEEEEEvEENS12_INSA_13SM90_TMA_LOADENS14_IS16_S18_NSU_INSB_IJNSB_IJS19_NSC_ILi16EEEEEES1D_S1F_EEENSB_IJS1I_S1K_NSB_IJSV_NSC_ILi8192EEEEEEEEEEEEEvEEEENS_8epilogue10collective6detail29Sm90TmaWarpSpecializedAdapterINS23_15DefaultEpilogueISL_NSB_IJNSB_IJllllEEESD_SV_EEES28_NS22_6thread17LinearCombinationISL_Li1EffLNS29_9ScaleType4KindE0ELNS_15FloatRoundStyleE2ESL_EENS_4gemm15EpilogueDefaultEEEEEvvEEEEvNT_6ParamsE,"aw",@nobits
	.sectionflags	@""
	.align	16
	.zero		1024


//--------------------- .nv.shared.reserved.0     --------------------------
	.section	.nv.shared.reserved.0,"aw",@nobits
	.weak		__nv_reservedSMEM_offset_0_alias
	.size		__nv_reservedSMEM_offset_0_alias, 0, 0
	.other		__nv_reservedSMEM_offset_0_alias,@"STO_CUDA_RESERVED_SHARED STV_DEFAULT"
__nv_reservedSMEM_offset_0_alias:
	.zero		0


//--------------------- .nv.global                --------------------------
	.section	.nv.global,"aw",@nobits
.nv.global:
	.type		_ZN39_INTERNAL_6b7722f1_4_k_cu_a4a4537e_27974cute1_E,@object
	.size		_ZN39_INTERNAL_6b7722f1_4_k_cu_a4a4537e_27974cute1_E,(_ZN39_INTERNAL_6b7722f1_4_k_cu_a4a4537e_27974cuda3std3__45__cpo6cbeginE - _ZN39_INTERNAL_6b7722f1_4_k_cu_a4a4537e_27974cute1_E)
_ZN39_INTERNAL_6b7722f1_4_k_cu_a4a4537e_27974cute1_E:
	.zero		1
	.type		_ZN39_INTERNAL_6b7722f1_4_k_cu_a4a4537e_27974cuda3std3__45__cpo6cbeginE,@object
	.size		_ZN39_INTERNAL_6b7722f1_4_k_cu_a4a4537e_27974cuda3std3__45__cpo6cbeginE,(_ZN39_INTERNAL_6b7722f1_4_k_cu_a4a4537e_27974cuda3std3__48in_placeE - _ZN39_INTERNAL_6b7722f1_4_k_cu_a4a4537e_27974cuda3std3__45__cpo6cbeginE)
_ZN39_INTERNAL_6b7722f1_4_k_cu_a4a4537e_27974cuda3std3__45__cpo6cbeginE:
	.zero		1
	.type		_ZN39_INTERNAL_6b7722f1_4_k_cu_a4a4537e_27974cuda3std3__48in_placeE,@object
	.size		_ZN39_INTERNAL_6b7722f1_4_k_cu_a4a4537e_27974cuda3std3__48in_placeE,(_ZN39_INTERNAL_6b7722f1_4_k_cu_a4a4537e_27974cuda3std6ranges3__45__cpo9iter_moveE - _ZN39_INTERNAL_6b7722f1_4_k_cu_a4a4537e_27974cuda3std3__48in_placeE)
_ZN39_INTERNAL_6b7722f1_4_k_cu_a4a4537e_27974cuda3std3__48in_placeE:
	.zero		1
	.type		_ZN39_INTERNAL_6b7722f1_4_k_cu_a4a4537e_27974cuda3std6ranges3__45__cpo9iter_moveE,@object
	.size		_ZN39_INTERNAL_6b7722f1_4_k_cu_a4a4537e_27974cuda3std6ranges3__45__cpo9iter_moveE,(_ZN39_INTERNAL_6b7722f1_4_k_cu_a4a4537e_27974cuda3std3__45__cpo5beginE - _ZN39_INTERNAL_6b7722f1_4_k_cu_a4a4537e_27974cuda3std6ranges3__45__cpo9iter_moveE)
_ZN39_INTERNAL_6b7722f1_4_k_cu_a4a4537e_27974cuda3std6ranges3__45__cpo9iter_moveE:
	.zero		1
	.type		_ZN39_INTERNAL_6b7722f1_4_k_cu_a4a4537e_27974cuda3std3__45__cpo5beginE,@object
	.size		_ZN39_INTERNAL_6b7722f1_4_k_cu_a4a4537e_27974cuda3std3__45__cpo5beginE,(_ZN39_INTERNAL_6b7722f1_4_k_cu_a4a4537e_27974cuda3std3__441_GLOBAL__N__6b7722f1_4_k_cu_a4a4537e_27976ignoreE - _ZN39_INTERNAL_6b7722f1_4_k_cu_a4a4537e_27974cuda3std3__45__cpo5beginE)
_ZN39_INTERNAL_6b7722f1_4_k_cu_a4a4537e_27974cuda3std3__45__cpo5beginE:
	.zero		1
	.type		_ZN39_INTERNAL_6b7722f1_4_k_cu_a4a4537e_27974cuda3std3__441_GLOBAL__N__6b7722f1_4_k_cu_a4a4537e_27976ignoreE,@object
	.size		_ZN39_INTERNAL_6b7722f1_4_k_cu_a4a4537e_27974cuda3std3__441_GLOBAL__N__6b7722f1_4_k_cu_a4a4537e_27976ignoreE,(_ZN39_INTERNAL_6b7722f1_4_k_cu_a4a4537e_27974cute7productE - _ZN39_INTERNAL_6b7722f1_4_k_cu_a4a4537e_27974cuda3std3__441_GLOBAL__N__6b7722f1_4_k_cu_a4a4537e_27976ignoreE)
_ZN39_INTERNAL_6b7722f1_4_k_cu_a4a4537e_27974cuda3std3__441_GLOBAL__N__6b7722f1_4_k_cu_a4a4537e_27976ignoreE:
	.zero		1
	.type		_ZN39_INTERNAL_6b7722f1_4_k_cu_a4a4537e_27974cute7productE,@object
	.size		_ZN39_INTERNAL_6b7722f1_4_k_cu_a4a4537e_27974cute7productE,(_ZN39_INTERNAL_6b7722f1_4_k_cu_a4a4537e_27974cuda3std3__45__cpo3endE - _ZN39_INTERNAL_6b7722f1_4_k_cu_a4a4537e_27974cute7productE)
_ZN39_INTERNAL_6b7722f1_4_k_cu_a4a4537e_27974cute7productE:
	.zero		1
	.type		_ZN39_INTERNAL_6b7722f1_4_k_cu_a4a4537e_27974cuda3std3__45__cpo3endE,@object
	.size		_ZN39_INTERNAL_6b7722f1_4_k_cu_a4a4537e_27974cuda3std3__45__cpo3endE,(_ZN39_INTERNAL_6b7722f1_4_k_cu_a4a4537e_27974cuda3std3__419piecewise_constructE - _ZN39_INTERNAL_6b7722f1_4_k_cu_a4a4537e_27974cuda3std3__45__cpo3endE)
_ZN39_INTERNAL_6b7722f1_4_k_cu_a4a4537e_27974cuda3std3__45__cpo3endE:
	.zero		1
	.type		_ZN39_INTERNAL_6b7722f1_4_k_cu_a4a4537e_27974cuda3std3__419piecewise_constructE,@object
	.size		_ZN39_INTERNAL_6b7722f1_4_k_cu_a4a4537e_27974cuda3std3__419piecewise_constructE,(_ZN39_INTERNAL_6b7722f1_4_k_cu_a4a4537e_27974cuda3std3__45__cpo4cendE - _ZN39_INTERNAL_6b7722f1_4_k_cu_a4a4537e_27974cuda3std3__419piecewise_constructE)
_ZN39_INTERNAL_6b7722f1_4_k_cu_a4a4537e_27974cuda3std3__419piecewise_constructE:
	.zero		1
	.type		_ZN39_INTERNAL_6b7722f1_4_k_cu_a4a4537e_27974cuda3std3__45__cpo4cendE,@object
	.size		_ZN39_INTERNAL_6b7722f1_4_k_cu_a4a4537e_27974cuda3std3__45__cpo4cendE,(_ZN39_INTERNAL_6b7722f1_4_k_cu_a4a4537e_27974cuda3std6ranges3__45__cpo4swapE - _ZN39_INTERNAL_6b7722f1_4_k_cu_a4a4537e_27974cuda3std3__45__cpo4cendE)
_ZN39_INTERNAL_6b7722f1_4_k_cu_a4a4537e_27974cuda3std3__45__cpo4cendE:
	.zero		1
	.type		_ZN39_INTERNAL_6b7722f1_4_k_cu_a4a4537e_27974cuda3std6ranges3__45__cpo4swapE,@object
	.size		_ZN39_INTERNAL_6b7722f1_4_k_cu_a4a4537e_27974cuda3std6ranges3__45__cpo4swapE,(.L_7 - _ZN39_INTERNAL_6b7722f1_4_k_cu_a4a4537e_27974cuda3std6ranges3__45__cpo4swapE)
_ZN39_INTERNAL_6b7722f1_4_k_cu_a4a4537e_27974cuda3std6ranges3__45__cpo4swapE:
	.zero		1
.L_7:


//--------------------- .nv.constant0._ZN7cutlass13device_kernelINS_4conv6kernel13ConvUniversalINS1_16ConvProblemShapeILNS1_8OperatorE0ELi3EEENS1_10collective14CollectiveConvINS1_46MainloopSm90TmaGmmaWarpSpecializedImplicitGemmILS5_0ELi4ELi3EN4cute5tupleIJNSA_1CILi1EEESD_SD_EEENS1_36KernelImplicitTmaWarpSpecializedSm90ELi1EEENSB_IJNSC_ILi64EEENSC_ILi128EEENSB_IJSH_EEEEEENS_10tfloat32_tESL_NSA_8TiledMMAINSA_8MMA_AtomIJNSA_4SM904GMMA30MMA_64x128x8_F32TF32TF32_SS_TNILNSP_7ScaleInE1ELSR_1EEEEEENSA_6LayoutISE_NSB_IJNSC_ILi0EEESV_SV_EEEEENSB_IJNSA_10UnderscoreESY_SY_EEEEENS7_6detail26Sm90ImplicitGemmTileTraitsINSA_20SM90_TMA_LOAD_IM2COLENSA_14ComposedLayoutINSA_7SwizzleILi3ELi4ELi3EEENSA_18smem_ptr_flag_bitsILi32EEENSU_INSB_IJNSB_IJNSC_ILi8EEES19_EEENSB_IJNSC_ILi32EEENSC_ILi2EEEEEENSB_IJSD_NSC_ILi4EEEEEEEEENSB_IJNSB_IJS1B_NSC_ILi512EEEEEENSB_IJSD_NSC_ILi256EEEEEENSB_IJSV_NSC_ILi4096EEEEEEEEEEEEEvEENS12_INSA_13SM90_TMA_LOADENS14_IS16_S18_NSU_INSB_IJNSB_IJS19_NSC_ILi16EEEEEES1D_S1F_EEENSB_IJS1I_S1K_NSB_IJSV_NSC_ILi8192EEEEEEEEEEEEEvEEEENS_8epilogue10collective6detail29Sm90TmaWarpSpecializedAdapterINS23_15DefaultEpilogueISL_NSB_IJNSB_IJllllEEESD_SV_EEES28_NS22_6thread17LinearCombinationISL_Li1EffLNS29_9ScaleType4KindE0ELNS_15FloatRoundStyleE2ESL_EENS_4gemm15EpilogueDefaultEEEEEvvEEEEvNT_6ParamsE --------------------------
	.section	.nv.constant0._ZN7cutlass13device_kernelINS_4conv6kernel13ConvUniversalINS1_16ConvProblemShapeILNS1_8OperatorE0ELi3EEENS1_10collective14CollectiveConvINS1_46MainloopSm90TmaGmmaWarpSpecializedImplicitGemmILS5_0ELi4ELi3EN4cute5tupleIJNSA_1CILi1EEESD_SD_EEENS1_36KernelImplicitTmaWarpSpecializedSm90ELi1EEENSB_IJNSC_ILi64EEENSC_ILi128EEENSB_IJSH_EEEEEENS_10tfloat32_tESL_NSA_8TiledMMAINSA_8MMA_AtomIJNSA_4SM904GMMA30MMA_64x128x8_F32TF32TF32_SS_TNILNSP_7ScaleInE1ELSR_1EEEEEENSA_6LayoutISE_NSB_IJNSC_ILi0EEESV_SV_EEEEENSB_IJNSA_10UnderscoreESY_SY_EEEEENS7_6detail26Sm90ImplicitGemmTileTraitsINSA_20SM90_TMA_LOAD_IM2COLENSA_14ComposedLayoutINSA_7SwizzleILi3ELi4ELi3EEENSA_18smem_ptr_flag_bitsILi32EEENSU_INSB_IJNSB_IJNSC_ILi8EEES19_EEENSB_IJNSC_ILi32EEENSC_ILi2EEEEEENSB_IJSD_NSC_ILi4EEEEEEEEENSB_IJNSB_IJS1B_NSC_ILi512EEEEEENSB_IJSD_NSC_ILi256EEEEEENSB_IJSV_NSC_ILi4096EEEEEEEEEEEEEvEENS12_INSA_13SM90_TMA_LOADENS14_IS16_S18_NSU_INSB_IJNSB_IJS19_NSC_ILi16EEEEEES1D_S1F_EEENSB_IJS1I_S1K_NSB_IJSV_NSC_ILi8192EEEEEEEEEEEEEvEEEENS_8epilogue10collective6detail29Sm90TmaWarpSpecializedAdapterINS23_15DefaultEpilogueISL_NSB_IJNSB_IJllllEEESD_SV_EEES28_NS22_6thread17LinearCombinationISL_Li1EffLNS29_9ScaleType4KindE0ELNS_15FloatRoundStyleE2ESL_EENS_4gemm15EpilogueDefaultEEEEEvvEEEEvNT_6ParamsE,"a",@progbits
	.sectionflags	@""
	.align	4
.nv.constant0._ZN7cutlass13device_kernelINS_4conv6kernel13ConvUniversalINS1_16ConvProblemShapeILNS1_8OperatorE0ELi3EEENS1_10collective14CollectiveConvINS1_46MainloopSm90TmaGmmaWarpSpecializedImplicitGemmILS5_0ELi4ELi3EN4cute5tupleIJNSA_1CILi1EEESD_SD_EEENS1_36KernelImplicitTmaWarpSpecializedSm90ELi1EEENSB_IJNSC_ILi64EEENSC_ILi128EEENSB_IJSH_EEEEEENS_10tfloat32_tESL_NSA_8TiledMMAINSA_8MMA_AtomIJNSA_4SM904GMMA30MMA_64x128x8_F32TF32TF32_SS_TNILNSP_7ScaleInE1ELSR_1EEEEEENSA_6LayoutISE_NSB_IJNSC_ILi0EEESV_SV_EEEEENSB_IJNSA_10UnderscoreESY_SY_EEEEENS7_6detail26Sm90ImplicitGemmTileTraitsINSA_20SM90_TMA_LOAD_IM2COLENSA_14ComposedLayoutINSA_7SwizzleILi3ELi4ELi3EEENSA_18smem_ptr_flag_bitsILi32EEENSU_INSB_IJNSB_IJNSC_ILi8EEES19_EEENSB_IJNSC_ILi32EEENSC_ILi2EEEEEENSB_IJSD_NSC_ILi4EEEEEEEEENSB_IJNSB_IJS1B_NSC_ILi512EEEEEENSB_IJSD_NSC_ILi256EEEEEENSB_IJSV_NSC_ILi4096EEEEEEEEEEEEEvEENS12_INSA_13SM90_TMA_LOADENS14_IS16_S18_NSU_INSB_IJNSB_IJS19_NSC_ILi16EEEEEES1D_S1F_EEENSB_IJS1I_S1K_NSB_IJSV_NSC_ILi8192EEEEEEEEEEEEEvEEEENS_8epilogue10collective6detail29Sm90TmaWarpSpecializedAdapterINS23_15DefaultEpilogueISL_NSB_IJNSB_IJllllEEESD_SV_EEES28_NS22_6thread17LinearCombinationISL_Li1EffLNS29_9ScaleType4KindE0ELNS_15FloatRoundStyleE2ESL_EENS_4gemm15EpilogueDefaultEEEEEvvEEEEvNT_6ParamsE:
	.zero		1664


//--------------------- SYMBOLS --------------------------

	.type		.nv.reservedSmem.offset0,@object
	.size		.nv.reservedSmem.offset0,0x4
